// auto-generated by cutlass_sweep.gemm — config: {"arch": "sm_100", "cluster_m": 2, "cluster_n": 1, "dtype": "bf16", "stages": 4, "tile_k": 64, "tile_m": 128, "tile_n": 256}
#include "cutlass/cutlass.h"
#include "cutlass/gemm/collective/collective_builder.hpp"
#include "cutlass/gemm/device/gemm_universal_adapter.h"
#include "cutlass/gemm/kernel/gemm_universal.hpp"
#include "cutlass/epilogue/collective/collective_builder.hpp"

using ElemA = cutlass::bfloat16_t;
using ElemB = cutlass::bfloat16_t;
using ElemCD = cutlass::bfloat16_t;
using Acc  = float;
using TileShape    = cute::Shape<cute::_128, cute::_256, cute::_64>;
using ClusterShape = cute::Shape<cute::_2, cute::_1, cute::_1>;

using CollectiveEpilogue = typename cutlass::epilogue::collective::CollectiveBuilder<
    cutlass::arch::Sm100, cutlass::arch::OpClassTensorOp,
    TileShape, ClusterShape,
    cutlass::epilogue::collective::EpilogueTileAuto,
    Acc, Acc,
    ElemCD, cutlass::layout::RowMajor, 128 / cutlass::sizeof_bits<ElemCD>::value,
    ElemCD, cutlass::layout::RowMajor, 128 / cutlass::sizeof_bits<ElemCD>::value,
    cutlass::epilogue::collective::EpilogueScheduleAuto
  >::CollectiveOp;

using CollectiveMainloop = typename cutlass::gemm::collective::CollectiveBuilder<
    cutlass::arch::Sm100, cutlass::arch::OpClassTensorOp,
    ElemA, cutlass::layout::RowMajor, 128 / cutlass::sizeof_bits<ElemA>::value,
    ElemB, cutlass::layout::ColumnMajor, 128 / cutlass::sizeof_bits<ElemB>::value,
    Acc,
    TileShape, ClusterShape,
    cutlass::gemm::collective::StageCount<4>,
    cutlass::gemm::collective::KernelScheduleAuto
  >::CollectiveOp;

using GemmKernel = cutlass::gemm::kernel::GemmUniversal<
    cute::Shape<int,int,int,int>,
    CollectiveMainloop,
    CollectiveEpilogue
>;
using Gemm = cutlass::gemm::device::GemmUniversalAdapter<GemmKernel>;

// Force the device kernel symbol into the cubin without needing a host main.
auto* _anchor = &cutlass::device_kernel<GemmKernel>;


// ===== COMPILED SASS (sm_100a) =====

	.target	sm_100a

	.elftype	@"ET_EXEC"


//--------------------- .note.nv.tkinfo           --------------------------
	.section	.note.nv.tkinfo,"",@"SHT_NOTE"
	.sectionflags	@"SHF_NOTE_NV_TKINFO"
	.tkinfo
        /*0018*/ 	.word	0x00000002
        /*0030*/ 	.string	""
        /*0030*/ 	.string	"ptxas"
        /*0030*/ 	.string	"Cuda compilation tools, release 13.0, V13.0.88"
        /*0030*/ 	.string	"Build cuda_13.0.r13.0/compiler.36424714_0"
        /*0030*/ 	.string	"-arch sm_100a -m 64 "



//--------------------- .note.nv.cuinfo           --------------------------
	.section	.note.nv.cuinfo,"",@"SHT_NOTE"
	.sectionflags	@"SHF_NOTE_NV_CUINFO"
        /*0018*/ 	.short	0x0002
        /*001a*/ 	.short	0x0064
        /*001c*/ 	.short	0x0082
	.zero		2


//--------------------- .nv.info                  --------------------------
	.section	.nv.info,"",@"SHT_CUDA_INFO"
	.align	4


	//----- nvinfo : EIATTR_REGCOUNT
	.align		4
        /*0000*/ 	.byte	0x04, 0x2f
        /*0002*/ 	.short	(.L_19 - .L_18)
	.align		4
.L_18:
        /*0004*/ 	.word	index@(_ZN7cutlass13device_kernelINS_4gemm6kernel13GemmUniversalIN4cute5tupleIJiiiiEEENS1_10collective13CollectiveMmaINS1_35MainloopSm100TmaUmmaWarpSpecializedILi4ELi2ELi4ENS5_IJNS4_1CILi2EEENSA_ILi1EEESC_EEEEENS5_IJNSA_ILi128EEENSA_ILi256EEENSA_ILi64EEEEEENS_10bfloat16_tENS5_IJlSC_lEEESJ_SK_NS4_8TiledMMAINS4_8MMA_AtomIJNS4_26SM100_MMA_F16BF16_2x1SM_SSISJ_SJ_fLi128ELi256ELNS4_4UMMA5MajorE0ELSP_0ELNSO_7ScaleInE0ELSQ_0EEEEEENS4_6LayoutINS5_IJSC_SC_SC_EEENS5_IJNSA_ILi0EEESV_SV_EEEEENS5_IJNS4_10UnderscoreESY_SY_EEEEENS4_18SM100_TMA_2SM_LOADENS4_14ComposedLayoutINS4_7SwizzleILi3ELi4ELi3EEENS4_18smem_ptr_flag_bitsILi16EEENST_INS5_IJNSA_ILi8EEESH_EEENS5_IJSH_SC_EEEEEEEvNS4_8identityES11_S1B_vS1C_EENS_8epilogue10collective18CollectiveEpilogueINS1E_23Sm100TmaWarpSpecializedILi4ELi2ELi32ELb1ELb0EEEJNS5_IJSH_SG_SH_EEENS5_IJNST_ISH_SC_EENST_INS5_IJNSA_ILi32EEESB_EEENS5_IJSC_SF_EEEEEEEESJ_SK_SJ_SK_NS1E_6fusion15FusionCallbacksIS1I_NS1Q_17LinearCombinationISJ_fSJ_fLNS_15FloatRoundStyleE2EEES1J_S1P_JEEENS4_5SM1004TMEM4LOAD26SM100_TMEM_LOAD_32dp32b32xENS4_13SM90_TMA_LOADENS12_INS13_ILi2ELi4ELi3EEES16_NST_INS5_IJS17_S1L_EEENS5_IJS1L_SC_EEEEEEENS4_39AutoVectorizingCopyWithAssumedAlignmentILi128EEENS4_14SM90_TMA_STOREES25_S27_S27_EEEvvEEEEvNT_6ParamsE)
        /*0008*/ 	.word	0x00000073


	//----- nvinfo : EIATTR_FRAME_SIZE
	.align		4
.L_19:
        /*000c*/ 	.byte	0x04, 0x11
        /*000e*/ 	.short	(.L_21 - .L_20)
	.align		4
.L_20:
        /*0010*/ 	.word	index@($__internal_2_$__cuda_sm10x_tcgen05_guardrail_trap_unallocated_columns_being_dealloced)
        /*0014*/ 	.word	0x00000000


	//----- nvinfo : EIATTR_FRAME_SIZE
	.align		4
.L_21:
        /*0018*/ 	.byte	0x04, 0x11
        /*001a*/ 	.short	(.L_23 - .L_22)
	.align		4
.L_22:
        /*001c*/ 	.word	index@($__internal_1_$__cuda_sm10x_tcgen05_guardrail_trap_phase_invalid_during_alloc)
        /*0020*/ 	.word	0x00000000


	//----- nvinfo : EIATTR_FRAME_SIZE
	.align		4
.L_23:
        /*0024*/ 	.byte	0x04, 0x11
        /*0026*/ 	.short	(.L_25 - .L_24)
	.align		4
.L_24:
        /*0028*/ 	.word	index@($__internal_0_$__cuda_sm10x_tcgen05_guardrail_trap_col_being_dealloced_not_returned_by_alloc)
        /*002c*/ 	.word	0x00000000


	//----- nvinfo : EIATTR_FRAME_SIZE
	.align		4
.L_25:
        /*0030*/ 	.byte	0x04, 0x11
        /*0032*/ 	.short	(.L_27 - .L_26)
	.align		4
.L_26:
        /*0034*/ 	.word	index@(_ZN7cutlass13device_kernelINS_4gemm6kernel13GemmUniversalIN4cute5tupleIJiiiiEEENS1_10collective13CollectiveMmaINS1_35MainloopSm100TmaUmmaWarpSpecializedILi4ELi2ELi4ENS5_IJNS4_1CILi2EEENSA_ILi1EEESC_EEEEENS5_IJNSA_ILi128EEENSA_ILi256EEENSA_ILi64EEEEEENS_10bfloat16_tENS5_IJlSC_lEEESJ_SK_NS4_8TiledMMAINS4_8MMA_AtomIJNS4_26SM100_MMA_F16BF16_2x1SM_SSISJ_SJ_fLi128ELi256ELNS4_4UMMA5MajorE0ELSP_0ELNSO_7ScaleInE0ELSQ_0EEEEEENS4_6LayoutINS5_IJSC_SC_SC_EEENS5_IJNSA_ILi0EEESV_SV_EEEEENS5_IJNS4_10UnderscoreESY_SY_EEEEENS4_18SM100_TMA_2SM_LOADENS4_14ComposedLayoutINS4_7SwizzleILi3ELi4ELi3EEENS4_18smem_ptr_flag_bitsILi16EEENST_INS5_IJNSA_ILi8EEESH_EEENS5_IJSH_SC_EEEEEEEvNS4_8identityES11_S1B_vS1C_EENS_8epilogue10collective18CollectiveEpilogueINS1E_23Sm100TmaWarpSpecializedILi4ELi2ELi32ELb1ELb0EEEJNS5_IJSH_SG_SH_EEENS5_IJNST_ISH_SC_EENST_INS5_IJNSA_ILi32EEESB_EEENS5_IJSC_SF_EEEEEEEESJ_SK_SJ_SK_NS1E_6fusion15FusionCallbacksIS1I_NS1Q_17LinearCombinationISJ_fSJ_fLNS_15FloatRoundStyleE2EEES1J_S1P_JEEENS4_5SM1004TMEM4LOAD26SM100_TMEM_LOAD_32dp32b32xENS4_13SM90_TMA_LOADENS12_INS13_ILi2ELi4ELi3EEES16_NST_INS5_IJS17_S1L_EEENS5_IJS1L_SC_EEEEEEENS4_39AutoVectorizingCopyWithAssumedAlignmentILi128EEENS4_14SM90_TMA_STOREES25_S27_S27_EEEvvEEEEvNT_6ParamsE)
        /*0038*/ 	.word	0x00000000


	//----- nvinfo : EIATTR_MIN_STACK_SIZE
	.align		4
.L_27:
        /*003c*/ 	.byte	0x04, 0x12
        /*003e*/ 	.short	(.L_29 - .L_28)
	.align		4
.L_28:
        /*0040*/ 	.word	index@(_ZN7cutlass13device_kernelINS_4gemm6kernel13GemmUniversalIN4cute5tupleIJiiiiEEENS1_10collective13CollectiveMmaINS1_35MainloopSm100TmaUmmaWarpSpecializedILi4ELi2ELi4ENS5_IJNS4_1CILi2EEENSA_ILi1EEESC_EEEEENS5_IJNSA_ILi128EEENSA_ILi256EEENSA_ILi64EEEEEENS_10bfloat16_tENS5_IJlSC_lEEESJ_SK_NS4_8TiledMMAINS4_8MMA_AtomIJNS4_26SM100_MMA_F16BF16_2x1SM_SSISJ_SJ_fLi128ELi256ELNS4_4UMMA5MajorE0ELSP_0ELNSO_7ScaleInE0ELSQ_0EEEEEENS4_6LayoutINS5_IJSC_SC_SC_EEENS5_IJNSA_ILi0EEESV_SV_EEEEENS5_IJNS4_10UnderscoreESY_SY_EEEEENS4_18SM100_TMA_2SM_LOADENS4_14ComposedLayoutINS4_7SwizzleILi3ELi4ELi3EEENS4_18smem_ptr_flag_bitsILi16EEENST_INS5_IJNSA_ILi8EEESH_EEENS5_IJSH_SC_EEEEEEEvNS4_8identityES11_S1B_vS1C_EENS_8epilogue10collective18CollectiveEpilogueINS1E_23Sm100TmaWarpSpecializedILi4ELi2ELi32ELb1ELb0EEEJNS5_IJSH_SG_SH_EEENS5_IJNST_ISH_SC_EENST_INS5_IJNSA_ILi32EEESB_EEENS5_IJSC_SF_EEEEEEEESJ_SK_SJ_SK_NS1E_6fusion15FusionCallbacksIS1I_NS1Q_17LinearCombinationISJ_fSJ_fLNS_15FloatRoundStyleE2EEES1J_S1P_JEEENS4_5SM1004TMEM4LOAD26SM100_TMEM_LOAD_32dp32b32xENS4_13SM90_TMA_LOADENS12_INS13_ILi2ELi4ELi3EEES16_NST_INS5_IJS17_S1L_EEENS5_IJS1L_SC_EEEEEEENS4_39AutoVectorizingCopyWithAssumedAlignmentILi128EEENS4_14SM90_TMA_STOREES25_S27_S27_EEEvvEEEEvNT_6ParamsE)
        /*0044*/ 	.word	0x00000000
.L_29:


//--------------------- .nv.compat                --------------------------
	.section	.nv.compat,"",@"SHT_CUDA_COMPAT_INFO"
	.align	4
        /*0000*/ 	.byte	0x02, 0x09, 0x01, 0x00, 0x02, 0x02, 0x02, 0x00, 0x02, 0x05, 0x05, 0x00, 0x03, 0x07, 0x01, 0x01
        /*0010*/ 	.byte	0x02, 0x03, 0x01, 0x00, 0x02, 0x06, 0x01, 0x00, 0x04, 0x0b, 0x08, 0x00, 0x09, 0x00, 0x00, 0x00
        /*0020*/ 	.byte	0x00, 0x00, 0x00, 0x00


//--------------------- .nv.info._ZN7cutlass13device_kernelINS_4gemm6kernel13GemmUniversalIN4cute5tupleIJiiiiEEENS1_10collective13CollectiveMmaINS1_35MainloopSm100TmaUmmaWarpSpecializedILi4ELi2ELi4ENS5_IJNS4_1CILi2EEENSA_ILi1EEESC_EEEEENS5_IJNSA_ILi128EEENSA_ILi256EEENSA_ILi64EEEEEENS_10bfloat16_tENS5_IJlSC_lEEESJ_SK_NS4_8TiledMMAINS4_8MMA_AtomIJNS4_26SM100_MMA_F16BF16_2x1SM_SSISJ_SJ_fLi128ELi256ELNS4_4UMMA5MajorE0ELSP_0ELNSO_7ScaleInE0ELSQ_0EEEEEENS4_6LayoutINS5_IJSC_SC_SC_EEENS5_IJNSA_ILi0EEESV_SV_EEEEENS5_IJNS4_10UnderscoreESY_SY_EEEEENS4_18SM100_TMA_2SM_LOADENS4_14ComposedLayoutINS4_7SwizzleILi3ELi4ELi3EEENS4_18smem_ptr_flag_bitsILi16EEENST_INS5_IJNSA_ILi8EEESH_EEENS5_IJSH_SC_EEEEEEEvNS4_8identityES11_S1B_vS1C_EENS_8epilogue10collective18CollectiveEpilogueINS1E_23Sm100TmaWarpSpecializedILi4ELi2ELi32ELb1ELb0EEEJNS5_IJSH_SG_SH_EEENS5_IJNST_ISH_SC_EENST_INS5_IJNSA_ILi32EEESB_EEENS5_IJSC_SF_EEEEEEEESJ_SK_SJ_SK_NS1E_6fusion15FusionCallbacksIS1I_NS1Q_17LinearCombinationISJ_fSJ_fLNS_15FloatRoundStyleE2EEES1J_S1P_JEEENS4_5SM1004TMEM4LOAD26SM100_TMEM_LOAD_32dp32b32xENS4_13SM90_TMA_LOADENS12_INS13_ILi2ELi4ELi3EEES16_NST_INS5_IJS17_S1L_EEENS5_IJS1L_SC_EEEEEEENS4_39AutoVectorizingCopyWithAssumedAlignmentILi128EEENS4_14SM90_TMA_STOREES25_S27_S27_EEEvvEEEEvNT_6ParamsE --------------------------
	.section	.nv.info._ZN7cutlass13device_kernelINS_4gemm6kernel13GemmUniversalIN4cute5tupleIJiiiiEEENS1_10collective13CollectiveMmaINS1_35MainloopSm100TmaUmmaWarpSpecializedILi4ELi2ELi4ENS5_IJNS4_1CILi2EEENSA_ILi1EEESC_EEEEENS5_IJNSA_ILi128EEENSA_ILi256EEENSA_ILi64EEEEEENS_10bfloat16_tENS5_IJlSC_lEEESJ_SK_NS4_8TiledMMAINS4_8MMA_AtomIJNS4_26SM100_MMA_F16BF16_2x1SM_SSISJ_SJ_fLi128ELi256ELNS4_4UMMA5MajorE0ELSP_0ELNSO_7ScaleInE0ELSQ_0EEEEEENS4_6LayoutINS5_IJSC_SC_SC_EEENS5_IJNSA_ILi0EEESV_SV_EEEEENS5_IJNS4_10UnderscoreESY_SY_EEEEENS4_18SM100_TMA_2SM_LOADENS4_14ComposedLayoutINS4_7SwizzleILi3ELi4ELi3EEENS4_18smem_ptr_flag_bitsILi16EEENST_INS5_IJNSA_ILi8EEESH_EEENS5_IJSH_SC_EEEEEEEvNS4_8identityES11_S1B_vS1C_EENS_8epilogue10collective18CollectiveEpilogueINS1E_23Sm100TmaWarpSpecializedILi4ELi2ELi32ELb1ELb0EEEJNS5_IJSH_SG_SH_EEENS5_IJNST_ISH_SC_EENST_INS5_IJNSA_ILi32EEESB_EEENS5_IJSC_SF_EEEEEEEESJ_SK_SJ_SK_NS1E_6fusion15FusionCallbacksIS1I_NS1Q_17LinearCombinationISJ_fSJ_fLNS_15FloatRoundStyleE2EEES1J_S1P_JEEENS4_5SM1004TMEM4LOAD26SM100_TMEM_LOAD_32dp32b32xENS4_13SM90_TMA_LOADENS12_INS13_ILi2ELi4ELi3EEES16_NST_INS5_IJS17_S1L_EEENS5_IJS1L_SC_EEEEEEENS4_39AutoVectorizingCopyWithAssumedAlignmentILi128EEENS4_14SM90_TMA_STOREES25_S27_S27_EEEvvEEEEvNT_6ParamsE,"",@"SHT_CUDA_INFO"
	.sectionflags	@""
	.align	4


	//----- nvinfo : EIATTR_CUDA_API_VERSION
	.align		4
        /*0000*/ 	.byte	0x04, 0x37
        /*0002*/ 	.short	(.L_31 - .L_30)
.L_30:
        /*0004*/ 	.word	0x00000082


	//----- nvinfo : EIATTR_KPARAM_INFO
	.align		4
.L_31:
        /*0008*/ 	.byte	0x04, 0x17
        /*000a*/ 	.short	(.L_33 - .L_32)
.L_32:
        /*000c*/ 	.word	0x00000000
        /*0010*/ 	.short	0x0000
        /*0012*/ 	.short	0x0000
        /*0014*/ 	.byte	0x00, 0xf0, 0x01, 0x20


	//----- nvinfo : EIATTR_AT_ENTRY_FRAGMENTS
	.align		4
.L_33:
        /*0018*/ 	.byte	0x04, 0x4f
        /*001a*/ 	.short	(.L_35 - .L_34)


	//   ....[0]....
.L_34:
        /*001c*/ 	.word	0x00000007


	//----- nvinfo : EIATTR_RESERVED_SMEM_USED
	.align		4
.L_35:
        /*0020*/ 	.byte	0x01, 0x41
	.zero		2


	//----- nvinfo : EIATTR_SPARSE_MMA_MASK
	.align		4
        /*0024*/ 	.byte	0x03, 0x50
        /*0026*/ 	.short	0x0000


	//----- nvinfo : EIATTR_TCGEN05_2CTA_USED
	.align		4
        /*0028*/ 	.byte	0x01, 0x52
	.zero		2


	//----- nvinfo : EIATTR_MAXREG_COUNT
	.align		4
        /*002c*/ 	.byte	0x03, 0x1b
        /*002e*/ 	.short	0x00ff


	//----- nvinfo : EIATTR_NUM_BARRIERS
	.align		4
        /*0030*/ 	.byte	0x02, 0x4c
        /*0032*/ 	.byte	0x07
	.zero		1


	//----- nvinfo : EIATTR_EXTERNS
	.align		4
        /*0034*/ 	.byte	0x04, 0x0f
        /*0036*/ 	.short	(.L_37 - .L_36)


	//   ....[0]....
	.align		4
.L_36:
        /*0038*/ 	.word	index@(__assertfail)


	//----- nvinfo : EIATTR_MERCURY_ISA_VERSION
	.align		4
.L_37:
        /*003c*/ 	.byte	0x03, 0x5f
        /*003e*/ 	.short	0x0101


	//----- nvinfo : EIATTR_INT_WARP_WIDE_INSTR_OFFSETS
	.align		4
        /*0040*/ 	.byte	0x04, 0x31
        /*0042*/ 	.short	(.L_39 - .L_38)


	//   ....[0]....
.L_38:
        /*0044*/ 	.word	0x00000d10


	//   ....[1]....
        /*0048*/ 	.word	0x00000db0


	//   ....[2]....
        /*004c*/ 	.word	0x00002110


	//   ....[3]....
        /*0050*/ 	.word	0x00003fe0


	//   ....[4]....
        /*0054*/ 	.word	0x00004010


	//   ....[5]....
        /*0058*/ 	.word	0x00004060


	//   ....[6]....
        /*005c*/ 	.word	0x00004980


	//   ....[7]....
        /*0060*/ 	.word	0x000049a0


	//   ....[8]....
        /*0064*/ 	.word	0x00004a80


	//   ....[9]....
        /*0068*/ 	.word	0x00004b40


	//   ....[10]....
        /*006c*/ 	.word	0x00004b60


	//   ....[11]....
        /*0070*/ 	.word	0x00004c30


	//   ....[12]....
        /*0074*/ 	.word	0x00004d20


	//   ....[13]....
        /*0078*/ 	.word	0x00004d40


	//   ....[14]....
        /*007c*/ 	.word	0x00004e40


	//   ....[15]....
        /*0080*/ 	.word	0x00004ff0


	//   ....[16]....
        /*0084*/ 	.word	0x00005000


	//   ....[17]....
        /*0088*/ 	.word	0x00005190


	//----- nvinfo : EIATTR_COOP_GROUP_MASK_REGIDS
	.align		4
.L_39:
        /*008c*/ 	.byte	0x04, 0x29
        /*008e*/ 	.short	(.L_41 - .L_40)


	//   ....[0]....
.L_40:
        /*0090*/ 	.word	0xffffffff


	//   ....[1]....
        /*0094*/ 	.word	0xffffffff


	//   ....[2]....
        /*0098*/ 	.word	0xffffffff


	//   ....[3]....
        /*009c*/ 	.word	0xffffffff


	//   ....[4]....
        /*00a0*/ 	.word	0xffffffff


	//   ....[5]....
        /*00a4*/ 	.word	0xffffffff


	//   ....[6]....
        /*00a8*/ 	.word	0xffffffff


	//   ....[7]....
        /*00ac*/ 	.word	0xffffffff


	//   ....[8]....
        /*00b0*/ 	.word	0xffffffff


	//   ....[9]....
        /*00b4*/ 	.word	0xffffffff


	//   ....[10]....
        /*00b8*/ 	.word	0xffffffff


	//   ....[11]....
        /*00bc*/ 	.word	0xffffffff


	//   ....[12]....
        /*00c0*/ 	.word	0xffffffff


	//   ....[13]....
        /*00c4*/ 	.word	0xffffffff


	//----- nvinfo : EIATTR_COOP_GROUP_INSTR_OFFSETS
	.align		4
.L_41:
        /*00c8*/ 	.byte	0x04, 0x28
        /*00ca*/ 	.short	(.L_43 - .L_42)


	//   ....[0]....
.L_42:
        /*00cc*/ 	.word	0x000000c0


	//   ....[1]....
        /*00d0*/ 	.word	0x00000500


	//   ....[2]....
        /*00d4*/ 	.word	0x00000680


	//   ....[3]....
        /*00d8*/ 	.word	0x00000810


	//   ....[4]....
        /*00dc*/ 	.word	0x00000900


	//   ....[5]....
        /*00e0*/ 	.word	0x00000a60


	//   ....[6]....
        /*00e4*/ 	.word	0x00000bf0


	//   ....[7]....
        /*00e8*/ 	.word	0x00000e30


	//   ....[8]....
        /*00ec*/ 	.word	0x00001ff0


	//   ....[9]....
        /*00f0*/ 	.word	0x00002dd0


	//   ....[10]....
        /*00f4*/ 	.word	0x000032a0


	//   ....[11]....
        /*00f8*/ 	.word	0x000032d0


	//   ....[12]....
        /*00fc*/ 	.word	0x00003ef0


	//   ....[13]....
        /*0100*/ 	.word	0x00004100


	//----- nvinfo : EIATTR_VRC_CTA_INIT_COUNT
	.align		4
.L_43:
        /*0104*/ 	.byte	0x02, 0x4a
        /*0106*/ 	.byte	0x80
	.zero		1


	//----- nvinfo : EIATTR_SYSCALL_OFFSETS
	.align		4
        /*0108*/ 	.byte	0x04, 0x46
        /*010a*/ 	.short	(.L_45 - .L_44)


	//   ....[0]....
.L_44:
        /*010c*/ 	.word	0x00005c80


	//   ....[1]....
        /*0110*/ 	.word	0x00005d70


	//   ....[2]....
        /*0114*/ 	.word	0x000064e0


	//   ....[3]....
        /*0118*/ 	.word	0x000071a0


	//   ....[4]....
        /*011c*/ 	.word	0x00007e40


	//   ....[5]....
        /*0120*/ 	.word	0x00008ae0


	//----- nvinfo : EIATTR_MBARRIER_INSTR_OFFSETS
	.align		4
.L_45:
        /*0124*/ 	.byte	0x04, 0x39
        /*0126*/ 	.short	(.L_47 - .L_46)


	//   ....[0]....
.L_46:
        /*0128*/ 	.word	0x000005f0
        /*012c*/ 	.word	0x000000ff
        /*0130*/ 	.word	0x00000000
        /*0134*/ 	.short	0x0100
        /*0136*/ 	.byte	0x08
	.zero		1


	//   ....[1]....
        /*0138*/ 	.word	0x00000600
        /*013c*/ 	.word	0x000000ff
        /*0140*/ 	.word	0x00000020
        /*0144*/ 	.short	0x0100
        /*0146*/ 	.byte	0x08
	.zero		1


	//   ....[2]....
        /*0148*/ 	.word	0x00000610
        /*014c*/ 	.word	0x000000ff
        /*0150*/ 	.word	0x00000008
        /*0154*/ 	.short	0x0100
        /*0156*/ 	.byte	0x08
	.zero		1


	//   ....[3]....
        /*0158*/ 	.word	0x00000620
        /*015c*/ 	.word	0x000000ff
        /*0160*/ 	.word	0x00000028
        /*0164*/ 	.short	0x0100
        /*0166*/ 	.byte	0x08
	.zero		1


	//   ....[4]....
        /*0168*/ 	.word	0x00000630
        /*016c*/ 	.word	0x000000ff
        /*0170*/ 	.word	0x00000010
        /*0174*/ 	.short	0x0100
        /*0176*/ 	.byte	0x08
	.zero		1


	//   ....[5]....
        /*0178*/ 	.word	0x00000640
        /*017c*/ 	.word	0x000000ff
        /*0180*/ 	.word	0x00000030
        /*0184*/ 	.short	0x0100
        /*0186*/ 	.byte	0x08
	.zero		1


	//   ....[6]....
        /*0188*/ 	.word	0x00000650
        /*018c*/ 	.word	0x000000ff
        /*0190*/ 	.word	0x00000018
        /*0194*/ 	.short	0x0100
        /*0196*/ 	.byte	0x08
	.zero		1


	//   ....[7]....
        /*0198*/ 	.word	0x00000660
        /*019c*/ 	.word	0x000000ff
        /*01a0*/ 	.word	0x00000038
        /*01a4*/ 	.short	0x0100
        /*01a6*/ 	.byte	0x08
	.zero		1


	//   ....[8]....
        /*01a8*/ 	.word	0x00000780
        /*01ac*/ 	.word	0x000000ff
        /*01b0*/ 	.word	0x00000040
        /*01b4*/ 	.short	0x0100
        /*01b6*/ 	.byte	0x09
	.zero		1


	//   ....[9]....
        /*01b8*/ 	.word	0x00000790
        /*01bc*/ 	.word	0x000000ff
        /*01c0*/ 	.word	0x00000060
        /*01c4*/ 	.short	0x0100
        /*01c6*/ 	.byte	0x09
	.zero		1


	//   ....[10]....
        /*01c8*/ 	.word	0x000007a0
        /*01cc*/ 	.word	0x000000ff
        /*01d0*/ 	.word	0x00000048
        /*01d4*/ 	.short	0x0100
        /*01d6*/ 	.byte	0x09
	.zero		1


	//   ....[11]....
        /*01d8*/ 	.word	0x000007b0
        /*01dc*/ 	.word	0x000000ff
        /*01e0*/ 	.word	0x00000068
        /*01e4*/ 	.short	0x0100
        /*01e6*/ 	.byte	0x09
	.zero		1


	//   ....[12]....
        /*01e8*/ 	.word	0x000007c0
        /*01ec*/ 	.word	0x000000ff
        /*01f0*/ 	.word	0x00000050
        /*01f4*/ 	.short	0x0100
        /*01f6*/ 	.byte	0x09
	.zero		1


	//   ....[13]....
        /*01f8*/ 	.word	0x000007d0
        /*01fc*/ 	.word	0x000000ff
        /*0200*/ 	.word	0x00000070
        /*0204*/ 	.short	0x0100
        /*0206*/ 	.byte	0x09
	.zero		1


	//   ....[14]....
        /*0208*/ 	.word	0x000007e0
        /*020c*/ 	.word	0x000000ff
        /*0210*/ 	.word	0x00000058
        /*0214*/ 	.short	0x0100
        /*0216*/ 	.byte	0x09
	.zero		1


	//   ....[15]....
        /*0218*/ 	.word	0x000007f0
        /*021c*/ 	.word	0x000000ff
        /*0220*/ 	.word	0x00000078
        /*0224*/ 	.short	0x0100
        /*0226*/ 	.byte	0x09
	.zero		1


	//   ....[16]....
        /*0228*/ 	.word	0x000008d0
        /*022c*/ 	.word	0x000000ff
        /*0230*/ 	.word	0x00000080
        /*0234*/ 	.short	0x0100
        /*0236*/ 	.byte	0x08
	.zero		1


	//   ....[17]....
        /*0238*/ 	.word	0x000008e0
        /*023c*/ 	.word	0x000000ff
        /*0240*/ 	.word	0x00000088
        /*0244*/ 	.short	0x0100
        /*0246*/ 	.byte	0x08
	.zero		1


	//   ....[18]....
        /*0248*/ 	.word	0x00000a10
        /*024c*/ 	.word	0x000000ff
        /*0250*/ 	.word	0x00000090
        /*0254*/ 	.short	0x0100
        /*0256*/ 	.byte	0x08
	.zero		1


	//   ....[19]....
        /*0258*/ 	.word	0x00000a20
        /*025c*/ 	.word	0x000000ff
        /*0260*/ 	.word	0x000000a0
        /*0264*/ 	.short	0x0100
        /*0266*/ 	.byte	0x08
	.zero		1


	//   ....[20]....
        /*0268*/ 	.word	0x00000a30
        /*026c*/ 	.word	0x000000ff
        /*0270*/ 	.word	0x00000098
        /*0274*/ 	.short	0x0100
        /*0276*/ 	.byte	0x08
	.zero		1


	//   ....[21]....
        /*0278*/ 	.word	0x00000a40
        /*027c*/ 	.word	0x000000ff
        /*0280*/ 	.word	0x000000a8
        /*0284*/ 	.short	0x0100
        /*0286*/ 	.byte	0x08
	.zero		1


	//   ....[22]....
        /*0288*/ 	.word	0x00000b60
        /*028c*/ 	.word	0x000000ff
        /*0290*/ 	.word	0x000000b0
        /*0294*/ 	.short	0x0100
        /*0296*/ 	.byte	0x09
	.zero		1


	//   ....[23]....
        /*0298*/ 	.word	0x00000b70
        /*029c*/ 	.word	0x000000ff
        /*02a0*/ 	.word	0x000000d0
        /*02a4*/ 	.short	0x0100
        /*02a6*/ 	.byte	0x09
	.zero		1


	//   ....[24]....
        /*02a8*/ 	.word	0x00000b80
        /*02ac*/ 	.word	0x000000ff
        /*02b0*/ 	.word	0x000000b8
        /*02b4*/ 	.short	0x0100
        /*02b6*/ 	.byte	0x09
	.zero		1


	//   ....[25]....
        /*02b8*/ 	.word	0x00000b90
        /*02bc*/ 	.word	0x000000ff
        /*02c0*/ 	.word	0x000000d8
        /*02c4*/ 	.short	0x0100
        /*02c6*/ 	.byte	0x09
	.zero		1


	//   ....[26]....
        /*02c8*/ 	.word	0x00000ba0
        /*02cc*/ 	.word	0x000000ff
        /*02d0*/ 	.word	0x000000c0
        /*02d4*/ 	.short	0x0100
        /*02d6*/ 	.byte	0x09
	.zero		1


	//   ....[27]....
        /*02d8*/ 	.word	0x00000bb0
        /*02dc*/ 	.word	0x000000ff
        /*02e0*/ 	.word	0x000000e0
        /*02e4*/ 	.short	0x0100
        /*02e6*/ 	.byte	0x09
	.zero		1


	//   ....[28]....
        /*02e8*/ 	.word	0x00000bc0
        /*02ec*/ 	.word	0x000000ff
        /*02f0*/ 	.word	0x000000c8
        /*02f4*/ 	.short	0x0100
        /*02f6*/ 	.byte	0x09
	.zero		1


	//   ....[29]....
        /*02f8*/ 	.word	0x00000bd0
        /*02fc*/ 	.word	0x000000ff
        /*0300*/ 	.word	0x000000e8
        /*0304*/ 	.short	0x0100
        /*0306*/ 	.byte	0x09
	.zero		1


	//   ....[30]....
        /*0308*/ 	.word	0x00000cc0
        /*030c*/ 	.word	0x000000ff
        /*0310*/ 	.word	0x000000f0
        /*0314*/ 	.short	0x0100
        /*0316*/ 	.byte	0x08
	.zero		1


	//   ....[31]....
        /*0318*/ 	.word	0x00000cd0
        /*031c*/ 	.word	0x000000ff
        /*0320*/ 	.word	0x00000100
        /*0324*/ 	.short	0x0100
        /*0326*/ 	.byte	0x08
	.zero		1


	//   ....[32]....
        /*0328*/ 	.word	0x00000ce0
        /*032c*/ 	.word	0x000000ff
        /*0330*/ 	.word	0x000000f8
        /*0334*/ 	.short	0x0100
        /*0336*/ 	.byte	0x08
	.zero		1


	//   ....[33]....
        /*0338*/ 	.word	0x00000cf0
        /*033c*/ 	.word	0x000000ff
        /*0340*/ 	.word	0x00000108
        /*0344*/ 	.short	0x0100
        /*0346*/ 	.byte	0x08
	.zero		1


	//   ....[34]....
        /*0348*/ 	.word	0x00000de0
        /*034c*/ 	.word	0x000000ff
        /*0350*/ 	.word	0x00000110
        /*0354*/ 	.short	0x0100
        /*0356*/ 	.byte	0x07
	.zero		1


	//   ....[35]....
        /*0358*/ 	.word	0x000017f0
        /*035c*/ 	.word	0x00000002
        /*0360*/ 	.word	0x00000100
        /*0364*/ 	.short	0x010a
        /*0366*/ 	.byte	0xff
	.zero		1


	//   ....[36]....
        /*0368*/ 	.word	0x00001820
        /*036c*/ 	.word	0x00000002
        /*0370*/ 	.word	0x000000f0
        /*0374*/ 	.short	0x0101
        /*0376*/ 	.byte	0xff
	.zero		1


	//   ....[37]....
        /*0378*/ 	.word	0x000018f0
        /*037c*/ 	.word	0x000000ff
        /*0380*/ 	.word	0x00000020
        /*0384*/ 	.short	0x010a
        /*0386*/ 	.byte	0x08
	.zero		1


	//   ....[38]....
        /*0388*/ 	.word	0x000019f0
        /*038c*/ 	.word	0x000000ff
        /*0390*/ 	.word	0x00000020
        /*0394*/ 	.short	0x010a
        /*0396*/ 	.byte	0x21
	.zero		1


	//   ....[39]....
        /*0398*/ 	.word	0x00001ba0
        /*039c*/ 	.word	0x000000ff
        /*03a0*/ 	.word	0x00000020
        /*03a4*/ 	.short	0x010a
        /*03a6*/ 	.byte	0x08
	.zero		1


	//   ....[40]....
        /*03a8*/ 	.word	0x00001ca0
        /*03ac*/ 	.word	0x000000ff
        /*03b0*/ 	.word	0x00000088
        /*03b4*/ 	.short	0x0101
        /*03b6*/ 	.byte	0x06
	.zero		1


	//   ....[41]....
        /*03b8*/ 	.word	0x00001cc0
        /*03bc*/ 	.word	0x000000ff
        /*03c0*/ 	.word	0x00000020
        /*03c4*/ 	.short	0x010a
        /*03c6*/ 	.byte	0x08
	.zero		1


	//   ....[42]....
        /*03c8*/ 	.word	0x00001d40
        /*03cc*/ 	.word	0x000000ff
        /*03d0*/ 	.word	0x00000020
        /*03d4*/ 	.short	0x010a
        /*03d6*/ 	.byte	0x11
	.zero		1


	//   ....[43]....
        /*03d8*/ 	.word	0x00001ed0
        /*03dc*/ 	.word	0x000000ff
        /*03e0*/ 	.word	0x00000020
        /*03e4*/ 	.short	0x010a
        /*03e6*/ 	.byte	0x08
	.zero		1


	//   ....[44]....
        /*03e8*/ 	.word	0x00002020
        /*03ec*/ 	.word	0x00000002
        /*03f0*/ 	.word	0x00000090
        /*03f4*/ 	.short	0x010a
        /*03f6*/ 	.byte	0xff
	.zero		1


	//   ....[45]....
        /*03f8*/ 	.word	0x000020e0
        /*03fc*/ 	.word	0x00000002
        /*0400*/ 	.word	0x00000000
        /*0404*/ 	.short	0x0101
        /*0406*/ 	.byte	0xff
	.zero		1


	//   ....[46]....
        /*0408*/ 	.word	0x00002640
        /*040c*/ 	.word	0x000000ff
        /*0410*/ 	.word	0x00000000
        /*0414*/ 	.short	0x010a
        /*0416*/ 	.byte	0x04
	.zero		1


	//   ....[47]....
        /*0418*/ 	.word	0x000026d0
        /*041c*/ 	.word	0x000000ff
        /*0420*/ 	.word	0x00000000
        /*0424*/ 	.short	0x010a
        /*0426*/ 	.byte	0x04
	.zero		1


	//   ....[48]....
        /*0428*/ 	.word	0x00002760
        /*042c*/ 	.word	0x000000ff
        /*0430*/ 	.word	0x00000000
        /*0434*/ 	.short	0x010a
        /*0436*/ 	.byte	0x04
	.zero		1


	//   ....[49]....
        /*0438*/ 	.word	0x00002800
        /*043c*/ 	.word	0x00000000
        /*0440*/ 	.word	0x00000000
        /*0444*/ 	.short	0x010a
        /*0446*/ 	.byte	0xff
	.zero		1


	//   ....[50]....
        /*0448*/ 	.word	0x00002930
        /*044c*/ 	.word	0x00000000
        /*0450*/ 	.word	0x000000f0
        /*0454*/ 	.short	0x010a
        /*0456*/ 	.byte	0xff
	.zero		1


	//   ....[51]....
        /*0458*/ 	.word	0x000029a0
        /*045c*/ 	.word	0x00000000
        /*0460*/ 	.word	0x00000000
        /*0464*/ 	.short	0x0101
        /*0466*/ 	.byte	0xff
	.zero		1


	//   ....[52]....
        /*0468*/ 	.word	0x000029c0
        /*046c*/ 	.word	0x000000ff
        /*0470*/ 	.word	0x000000a0
        /*0474*/ 	.short	0x010a
        /*0476*/ 	.byte	0x05
	.zero		1


	//   ....[53]....
        /*0478*/ 	.word	0x00002ae0
        /*047c*/ 	.word	0x00000000
        /*0480*/ 	.word	0x00000090
        /*0484*/ 	.short	0x010a
        /*0486*/ 	.byte	0xff
	.zero		1


	//   ....[54]....
        /*0488*/ 	.word	0x00002be0
        /*048c*/ 	.word	0x00000000
        /*0490*/ 	.word	0x00000000
        /*0494*/ 	.short	0x0101
        /*0496*/ 	.byte	0xff
	.zero		1


	//   ....[55]....
        /*0498*/ 	.word	0x00002c70
        /*049c*/ 	.word	0x000000ff
        /*04a0*/ 	.word	0x000000a0
        /*04a4*/ 	.short	0x0106
        /*04a6*/ 	.byte	0x05
	.zero		1


	//   ....[56]....
        /*04a8*/ 	.word	0x00002c90
        /*04ac*/ 	.word	0x000000ff
        /*04b0*/ 	.word	0x000000a0
        /*04b4*/ 	.short	0x010a
        /*04b6*/ 	.byte	0x05
	.zero		1


	//   ....[57]....
        /*04b8*/ 	.word	0x00002d20
        /*04bc*/ 	.word	0x000000ff
        /*04c0*/ 	.word	0x000000a0
        /*04c4*/ 	.short	0x0106
        /*04c6*/ 	.byte	0x04
	.zero		1


	//   ....[58]....
        /*04c8*/ 	.word	0x00002d60
        /*04cc*/ 	.word	0x00000000
        /*04d0*/ 	.word	0x000000a0
        /*04d4*/ 	.short	0x010a
        /*04d6*/ 	.byte	0xff
	.zero		1


	//   ....[59]....
        /*04d8*/ 	.word	0x00002fa0
        /*04dc*/ 	.word	0x000000ff
        /*04e0*/ 	.word	0x00000008
        /*04e4*/ 	.short	0x010a
        /*04e6*/ 	.byte	0x06
	.zero		1


	//   ....[60]....
        /*04e8*/ 	.word	0x00002fc0
        /*04ec*/ 	.word	0x000000ff
        /*04f0*/ 	.word	0x00000008
        /*04f4*/ 	.short	0x010a
        /*04f6*/ 	.byte	0x06
	.zero		1


	//   ....[61]....
        /*04f8*/ 	.word	0x00003150
        /*04fc*/ 	.word	0x000000ff
        /*0500*/ 	.word	0x00000008
        /*0504*/ 	.short	0x010a
        /*0506*/ 	.byte	0x06
	.zero		1


	//   ....[62]....
        /*0508*/ 	.word	0x00003170
        /*050c*/ 	.word	0x000000ff
        /*0510*/ 	.word	0x00000008
        /*0514*/ 	.short	0x010a
        /*0516*/ 	.byte	0x06
	.zero		1


	//   ....[63]....
        /*0518*/ 	.word	0x00003230
        /*051c*/ 	.word	0x000000ff
        /*0520*/ 	.word	0x00000000
        /*0524*/ 	.short	0x0101
        /*0526*/ 	.byte	0x07
	.zero		1


	//   ....[64]....
        /*0528*/ 	.word	0x00003570
        /*052c*/ 	.word	0x00000000
        /*0530*/ 	.word	0x00000090
        /*0534*/ 	.short	0x010a
        /*0536*/ 	.byte	0xff
	.zero		1


	//   ....[65]....
        /*0538*/ 	.word	0x00003630
        /*053c*/ 	.word	0x00000000
        /*0540*/ 	.word	0x00000000
        /*0544*/ 	.short	0x0101
        /*0546*/ 	.byte	0xff
	.zero		1


	//   ....[66]....
        /*0548*/ 	.word	0x000036f0
        /*054c*/ 	.word	0x000000ff
        /*0550*/ 	.word	0x00000000
        /*0554*/ 	.short	0x010a
        /*0556*/ 	.byte	0x08
	.zero		1


	//   ....[67]....
        /*0558*/ 	.word	0x00003700
        /*055c*/ 	.word	0x000000ff
        /*0560*/ 	.word	0x000000d0
        /*0564*/ 	.short	0x010a
        /*0566*/ 	.byte	0x09
	.zero		1


	//   ....[68]....
        /*0568*/ 	.word	0x000037b0
        /*056c*/ 	.word	0x000000ff
        /*0570*/ 	.word	0x00000000
        /*0574*/ 	.short	0x010a
        /*0576*/ 	.byte	0x08
	.zero		1


	//   ....[69]....
        /*0578*/ 	.word	0x000038e0
        /*057c*/ 	.word	0x000000ff
        /*0580*/ 	.word	0x00000000
        /*0584*/ 	.short	0x010a
        /*0586*/ 	.byte	0x1e
	.zero		1


	//   ....[70]....
        /*0588*/ 	.word	0x00003be0
        /*058c*/ 	.word	0x000000ff
        /*0590*/ 	.word	0x00000000
        /*0594*/ 	.short	0x010a
        /*0596*/ 	.byte	0x08
	.zero		1


	//   ....[71]....
        /*0598*/ 	.word	0x00003c70
        /*059c*/ 	.word	0x000000ff
        /*05a0*/ 	.word	0x00000000
        /*05a4*/ 	.short	0x010a
        /*05a6*/ 	.byte	0x08
	.zero		1


	//   ....[72]....
        /*05a8*/ 	.word	0x00003d00
        /*05ac*/ 	.word	0x000000ff
        /*05b0*/ 	.word	0x00000000
        /*05b4*/ 	.short	0x010a
        /*05b6*/ 	.byte	0x08
	.zero		1


	//   ....[73]....
        /*05b8*/ 	.word	0x00003da0
        /*05bc*/ 	.word	0x00000000
        /*05c0*/ 	.word	0x00000000
        /*05c4*/ 	.short	0x010a
        /*05c6*/ 	.byte	0xff
	.zero		1


	//   ....[74]....
        /*05c8*/ 	.word	0x00003de0
        /*05cc*/ 	.word	0x00000000
        /*05d0*/ 	.word	0x00000000
        /*05d4*/ 	.short	0x010a
        /*05d6*/ 	.byte	0xff
	.zero		1


	//   ....[75]....
        /*05d8*/ 	.word	0x00003e50
        /*05dc*/ 	.word	0x000000ff
        /*05e0*/ 	.word	0x00000000
        /*05e4*/ 	.short	0x0101
        /*05e6*/ 	.byte	0x05
	.zero		1


	//   ....[76]....
        /*05e8*/ 	.word	0x00003e90
        /*05ec*/ 	.word	0x000000ff
        /*05f0*/ 	.word	0x00000110
        /*05f4*/ 	.short	0x010a
        /*05f6*/ 	.byte	0x07
	.zero		1


	//   ....[77]....
        /*05f8*/ 	.word	0x00003ee0
        /*05fc*/ 	.word	0x000000ff
        /*0600*/ 	.word	0x00000000
        /*0604*/ 	.short	0x0101
        /*0606*/ 	.byte	0x05
	.zero		1


	//   ....[78]....
        /*0608*/ 	.word	0x00004330
        /*060c*/ 	.word	0x00000000
        /*0610*/ 	.word	0x00000090
        /*0614*/ 	.short	0x010a
        /*0616*/ 	.byte	0xff
	.zero		1


	//   ....[79]....
        /*0618*/ 	.word	0x000043f0
        /*061c*/ 	.word	0x00000000
        /*0620*/ 	.word	0x00000000
        /*0624*/ 	.short	0x0101
        /*0626*/ 	.byte	0xff
	.zero		1


	//   ....[80]....
        /*0628*/ 	.word	0x00004710
        /*062c*/ 	.word	0x000000ff
        /*0630*/ 	.word	0x00000088
        /*0634*/ 	.short	0x010a
        /*0636*/ 	.byte	0x07
	.zero		1


	//   ....[81]....
        /*0638*/ 	.word	0x00004900
        /*063c*/ 	.word	0x000000ff
        /*0640*/ 	.word	0x00000060
        /*0644*/ 	.short	0x010a
        /*0646*/ 	.byte	0x07
	.zero		1


	//   ....[82]....
        /*0648*/ 	.word	0x00004af0
        /*064c*/ 	.word	0x000000ff
        /*0650*/ 	.word	0x00000040
        /*0654*/ 	.short	0x010b
        /*0656*/ 	.byte	0x07
	.zero		1


	//   ....[83]....
        /*0658*/ 	.word	0x00004b00
        /*065c*/ 	.word	0x000000ff
        /*0660*/ 	.word	0x00000000
        /*0664*/ 	.short	0x0101
        /*0666*/ 	.byte	0x0e
	.zero		1


	//   ....[84]....
        /*0668*/ 	.word	0x00004b10
        /*066c*/ 	.word	0x000000ff
        /*0670*/ 	.word	0x00000068
        /*0674*/ 	.short	0x010a
        /*0676*/ 	.byte	0x07
	.zero		1


	//   ....[85]....
        /*0678*/ 	.word	0x00004cc0
        /*067c*/ 	.word	0x000000ff
        /*0680*/ 	.word	0x00000048
        /*0684*/ 	.short	0x010b
        /*0686*/ 	.byte	0x07
	.zero		1


	//   ....[86]....
        /*0688*/ 	.word	0x00004cd0
        /*068c*/ 	.word	0x000000ff
        /*0690*/ 	.word	0x00000000
        /*0694*/ 	.short	0x0101
        /*0696*/ 	.byte	0x0e
	.zero		1


	//   ....[87]....
        /*0698*/ 	.word	0x00004ce0
        /*069c*/ 	.word	0x000000ff
        /*06a0*/ 	.word	0x00000070
        /*06a4*/ 	.short	0x010a
        /*06a6*/ 	.byte	0x07
	.zero		1


	//   ....[88]....
        /*06a8*/ 	.word	0x00004ed0
        /*06ac*/ 	.word	0x000000ff
        /*06b0*/ 	.word	0x00000050
        /*06b4*/ 	.short	0x010b
        /*06b6*/ 	.byte	0x07
	.zero		1


	//   ....[89]....
        /*06b8*/ 	.word	0x00004f40
        /*06bc*/ 	.word	0x000000ff
        /*06c0*/ 	.word	0x00000000
        /*06c4*/ 	.short	0x0101
        /*06c6*/ 	.byte	0x0e
	.zero		1


	//   ....[90]....
        /*06c8*/ 	.word	0x00004f50
        /*06cc*/ 	.word	0x000000ff
        /*06d0*/ 	.word	0x00000078
        /*06d4*/ 	.short	0x010a
        /*06d6*/ 	.byte	0x07
	.zero		1


	//   ....[91]....
        /*06d8*/ 	.word	0x000051f0
        /*06dc*/ 	.word	0x000000ff
        /*06e0*/ 	.word	0x00000058
        /*06e4*/ 	.short	0x010b
        /*06e6*/ 	.byte	0x07
	.zero		1


	//   ....[92]....
        /*06e8*/ 	.word	0x00005210
        /*06ec*/ 	.word	0x000000ff
        /*06f0*/ 	.word	0x00000000
        /*06f4*/ 	.short	0x0101
        /*06f6*/ 	.byte	0x0d
	.zero		1


	//   ....[93]....
        /*06f8*/ 	.word	0x00005240
        /*06fc*/ 	.word	0x000000ff
        /*0700*/ 	.word	0x00000060
        /*0704*/ 	.short	0x010a
        /*0706*/ 	.byte	0x07
	.zero		1


	//   ....[94]....
        /*0708*/ 	.word	0x00005260
        /*070c*/ 	.word	0x000000ff
        /*0710*/ 	.word	0x00000068
        /*0714*/ 	.short	0x010a
        /*0716*/ 	.byte	0x07
	.zero		1


	//   ....[95]....
        /*0718*/ 	.word	0x00005280
        /*071c*/ 	.word	0x000000ff
        /*0720*/ 	.word	0x00000070
        /*0724*/ 	.short	0x010a
        /*0726*/ 	.byte	0x07
	.zero		1


	//   ....[96]....
        /*0728*/ 	.word	0x000052c0
        /*072c*/ 	.word	0x00000000
        /*0730*/ 	.word	0x00000078
        /*0734*/ 	.short	0x010a
        /*0736*/ 	.byte	0xff
	.zero		1


	//   ....[97]....
        /*0738*/ 	.word	0x00005640
        /*073c*/ 	.word	0x00000000
        /*0740*/ 	.word	0x00000090
        /*0744*/ 	.short	0x010a
        /*0746*/ 	.byte	0xff
	.zero		1


	//   ....[98]....
        /*0748*/ 	.word	0x00005750
        /*074c*/ 	.word	0x00000000
        /*0750*/ 	.word	0x00000000
        /*0754*/ 	.short	0x0101
        /*0756*/ 	.byte	0xff
	.zero		1


	//   ....[99]....
        /*0758*/ 	.word	0x000061a0
        /*075c*/ 	.word	0x000000ff
        /*0760*/ 	.word	0x00000040
        /*0764*/ 	.short	0x010a
        /*0766*/ 	.byte	0x30
	.zero		1


	//   ....[100]....
        /*0768*/ 	.word	0x000061e0
        /*076c*/ 	.word	0x00000070
        /*0770*/ 	.word	0x000000b0
        /*0774*/ 	.short	0x010a
        /*0776*/ 	.byte	0xff
	.zero		1


	//   ....[101]....
        /*0778*/ 	.word	0x000062d0
        /*077c*/ 	.word	0x000000ff
        /*0780*/ 	.word	0x00000040
        /*0784*/ 	.short	0x010a
        /*0786*/ 	.byte	0x30
	.zero		1


	//   ....[102]....
        /*0788*/ 	.word	0x000063c0
        /*078c*/ 	.word	0x00000070
        /*0790*/ 	.word	0x000000b0
        /*0794*/ 	.short	0x010a
        /*0796*/ 	.byte	0xff
	.zero		1


	//   ....[103]....
        /*0798*/ 	.word	0x00006ed0
        /*079c*/ 	.word	0x00000000
        /*07a0*/ 	.word	0x00000000
        /*07a4*/ 	.short	0x0101
        /*07a6*/ 	.byte	0xff
	.zero		1


	//   ....[104]....
        /*07a8*/ 	.word	0x00006ee0
        /*07ac*/ 	.word	0x00000002
        /*07b0*/ 	.word	0x00000040
        /*07b4*/ 	.short	0x010a
        /*07b6*/ 	.byte	0xff
	.zero		1


	//   ....[105]....
        /*07b8*/ 	.word	0x00006fc0
        /*07bc*/ 	.word	0x00000002
        /*07c0*/ 	.word	0x00000040
        /*07c4*/ 	.short	0x010a
        /*07c6*/ 	.byte	0xff
	.zero		1


	//   ....[106]....
        /*07c8*/ 	.word	0x00007b70
        /*07cc*/ 	.word	0x0000003f
        /*07d0*/ 	.word	0x00000000
        /*07d4*/ 	.short	0x0101
        /*07d6*/ 	.byte	0xff
	.zero		1


	//   ....[107]....
        /*07d8*/ 	.word	0x00007b90
        /*07dc*/ 	.word	0x00000000
        /*07e0*/ 	.word	0x00000040
        /*07e4*/ 	.short	0x010a
        /*07e6*/ 	.byte	0xff
	.zero		1


	//   ....[108]....
        /*07e8*/ 	.word	0x00007c60
        /*07ec*/ 	.word	0x00000000
        /*07f0*/ 	.word	0x00000040
        /*07f4*/ 	.short	0x010a
        /*07f6*/ 	.byte	0xff
	.zero		1


	//   ....[109]....
        /*07f8*/ 	.word	0x00008810
        /*07fc*/ 	.word	0x0000003f
        /*0800*/ 	.word	0x00000000
        /*0804*/ 	.short	0x0101
        /*0806*/ 	.byte	0xff
	.zero		1


	//   ....[110]....
        /*0808*/ 	.word	0x00008830
        /*080c*/ 	.word	0x00000000
        /*0810*/ 	.word	0x00000040
        /*0814*/ 	.short	0x010a
        /*0816*/ 	.byte	0xff
	.zero		1


	//   ....[111]....
        /*0818*/ 	.word	0x00008900
        /*081c*/ 	.word	0x00000000
        /*0820*/ 	.word	0x00000040
        /*0824*/ 	.short	0x010a
        /*0826*/ 	.byte	0xff
	.zero		1


	//   ....[112]....
        /*0828*/ 	.word	0x00008cf0
        /*082c*/ 	.word	0x00000070
        /*0830*/ 	.word	0x00000000
        /*0834*/ 	.short	0x0101
        /*0836*/ 	.byte	0xff
	.zero		1


	//   ....[113]....
        /*0838*/ 	.word	0x00009500
        /*083c*/ 	.word	0x00000000
        /*0840*/ 	.word	0x00000000
        /*0844*/ 	.short	0x0101
        /*0846*/ 	.byte	0xff
	.zero		1


	//   ....[114]....
        /*0848*/ 	.word	0x00009770
        /*084c*/ 	.word	0x000000ff
        /*0850*/ 	.word	0x00000000
        /*0854*/ 	.short	0x0101
        /*0856*/ 	.byte	0x04
	.zero		1


	//   ....[115]....
        /*0858*/ 	.word	0x00009790
        /*085c*/ 	.word	0x00000002
        /*0860*/ 	.word	0x00000100
        /*0864*/ 	.short	0x010a
        /*0866*/ 	.byte	0xff
	.zero		1


	//   ....[116]....
        /*0868*/ 	.word	0x000097f0
        /*086c*/ 	.word	0x00000002
        /*0870*/ 	.word	0x00000020
        /*0874*/ 	.short	0x010a
        /*0876*/ 	.byte	0xff
	.zero		1


	//   ....[117]....
        /*0878*/ 	.word	0x00009850
        /*087c*/ 	.word	0x00000002
        /*0880*/ 	.word	0x00000020
        /*0884*/ 	.short	0x010a
        /*0886*/ 	.byte	0xff
	.zero		1


	//   ....[118]....
        /*0888*/ 	.word	0x000098a0
        /*088c*/ 	.word	0x00000002
        /*0890*/ 	.word	0x00000090
        /*0894*/ 	.short	0x010a
        /*0896*/ 	.byte	0xff
	.zero		1


	//   ....[119]....
        /*0898*/ 	.word	0x00009900
        /*089c*/ 	.word	0x00000000
        /*08a0*/ 	.word	0x00000000
        /*08a4*/ 	.short	0x010a
        /*08a6*/ 	.byte	0xff
	.zero		1


	//   ....[120]....
        /*08a8*/ 	.word	0x00009960
        /*08ac*/ 	.word	0x00000000
        /*08b0*/ 	.word	0x00000000
        /*08b4*/ 	.short	0x010a
        /*08b6*/ 	.byte	0xff
	.zero		1


	//   ....[121]....
        /*08b8*/ 	.word	0x000099c0
        /*08bc*/ 	.word	0x00000000
        /*08c0*/ 	.word	0x00000000
        /*08c4*/ 	.short	0x010a
        /*08c6*/ 	.byte	0xff
	.zero		1


	//   ....[122]....
        /*08c8*/ 	.word	0x00009a10
        /*08cc*/ 	.word	0x00000000
        /*08d0*/ 	.word	0x000000f0
        /*08d4*/ 	.short	0x010a
        /*08d6*/ 	.byte	0xff
	.zero		1


	//   ....[123]....
        /*08d8*/ 	.word	0x00009a70
        /*08dc*/ 	.word	0x00000000
        /*08e0*/ 	.word	0x000000a0
        /*08e4*/ 	.short	0x010a
        /*08e6*/ 	.byte	0xff
	.zero		1


	//   ....[124]....
        /*08e8*/ 	.word	0x00009ac0
        /*08ec*/ 	.word	0x00000000
        /*08f0*/ 	.word	0x00000090
        /*08f4*/ 	.short	0x010a
        /*08f6*/ 	.byte	0xff
	.zero		1


	//   ....[125]....
        /*08f8*/ 	.word	0x00009b20
        /*08fc*/ 	.word	0x00000000
        /*0900*/ 	.word	0x000000a0
        /*0904*/ 	.short	0x010a
        /*0906*/ 	.byte	0xff
	.zero		1


	//   ....[126]....
        /*0908*/ 	.word	0x00009b80
        /*090c*/ 	.word	0x00000004
        /*0910*/ 	.word	0x00000008
        /*0914*/ 	.short	0x010a
        /*0916*/ 	.byte	0xff
	.zero		1


	//   ....[127]....
        /*0918*/ 	.word	0x00009c60
        /*091c*/ 	.word	0x00000002
        /*0920*/ 	.word	0x00000008
        /*0924*/ 	.short	0x010a
        /*0926*/ 	.byte	0xff
	.zero		1


	//   ....[128]....
        /*0928*/ 	.word	0x00009cb0
        /*092c*/ 	.word	0x00000000
        /*0930*/ 	.word	0x00000090
        /*0934*/ 	.short	0x010a
        /*0936*/ 	.byte	0xff
	.zero		1


	//   ....[129]....
        /*0938*/ 	.word	0x00009d10
        /*093c*/ 	.word	0x00000000
        /*0940*/ 	.word	0x000000d0
        /*0944*/ 	.short	0x010a
        /*0946*/ 	.byte	0xff
	.zero		1


	//   ....[130]....
        /*0948*/ 	.word	0x00009d70
        /*094c*/ 	.word	0x00000000
        /*0950*/ 	.word	0x00000000
        /*0954*/ 	.short	0x010a
        /*0956*/ 	.byte	0xff
	.zero		1


	//   ....[131]....
        /*0958*/ 	.word	0x00009dd0
        /*095c*/ 	.word	0x00000000
        /*0960*/ 	.word	0x00000000
        /*0964*/ 	.short	0x010a
        /*0966*/ 	.byte	0xff
	.zero		1


	//   ....[132]....
        /*0968*/ 	.word	0x00009e30
        /*096c*/ 	.word	0x00000000
        /*0970*/ 	.word	0x00000000
        /*0974*/ 	.short	0x010a
        /*0976*/ 	.byte	0xff
	.zero		1


	//   ....[133]....
        /*0978*/ 	.word	0x00009e90
        /*097c*/ 	.word	0x00000000
        /*0980*/ 	.word	0x00000000
        /*0984*/ 	.short	0x010a
        /*0986*/ 	.byte	0xff
	.zero		1


	//   ....[134]....
        /*0988*/ 	.word	0x00009ef0
        /*098c*/ 	.word	0x00000000
        /*0990*/ 	.word	0x00000110
        /*0994*/ 	.short	0x010a
        /*0996*/ 	.byte	0xff
	.zero		1


	//   ....[135]....
        /*0998*/ 	.word	0x00009f40
        /*099c*/ 	.word	0x00000000
        /*09a0*/ 	.word	0x00000090
        /*09a4*/ 	.short	0x010a
        /*09a6*/ 	.byte	0xff
	.zero		1


	//   ....[136]....
        /*09a8*/ 	.word	0x00009fa0
        /*09ac*/ 	.word	0x00000000
        /*09b0*/ 	.word	0x00000088
        /*09b4*/ 	.short	0x010a
        /*09b6*/ 	.byte	0xff
	.zero		1


	//   ....[137]....
        /*09b8*/ 	.word	0x0000a000
        /*09bc*/ 	.word	0x00000000
        /*09c0*/ 	.word	0x00000060
        /*09c4*/ 	.short	0x010a
        /*09c6*/ 	.byte	0xff
	.zero		1


	//   ....[138]....
        /*09c8*/ 	.word	0x0000a060
        /*09cc*/ 	.word	0x00000000
        /*09d0*/ 	.word	0x00000068
        /*09d4*/ 	.short	0x010a
        /*09d6*/ 	.byte	0xff
	.zero		1


	//   ....[139]....
        /*09d8*/ 	.word	0x0000a0c0
        /*09dc*/ 	.word	0x00000000
        /*09e0*/ 	.word	0x00000070
        /*09e4*/ 	.short	0x010a
        /*09e6*/ 	.byte	0xff
	.zero		1


	//   ....[140]....
        /*09e8*/ 	.word	0x0000a120
        /*09ec*/ 	.word	0x00000000
        /*09f0*/ 	.word	0x00000078
        /*09f4*/ 	.short	0x010a
        /*09f6*/ 	.byte	0xff
	.zero		1


	//   ....[141]....
        /*09f8*/ 	.word	0x0000a180
        /*09fc*/ 	.word	0x00000000
        /*0a00*/ 	.word	0x00000060
        /*0a04*/ 	.short	0x010a
        /*0a06*/ 	.byte	0xff
	.zero		1


	//   ....[142]....
        /*0a08*/ 	.word	0x0000a1e0
        /*0a0c*/ 	.word	0x00000000
        /*0a10*/ 	.word	0x00000068
        /*0a14*/ 	.short	0x010a
        /*0a16*/ 	.byte	0xff
	.zero		1


	//   ....[143]....
        /*0a18*/ 	.word	0x0000a240
        /*0a1c*/ 	.word	0x00000000
        /*0a20*/ 	.word	0x00000070
        /*0a24*/ 	.short	0x010a
        /*0a26*/ 	.byte	0xff
	.zero		1


	//   ....[144]....
        /*0a28*/ 	.word	0x0000a290
        /*0a2c*/ 	.word	0x00000000
        /*0a30*/ 	.word	0x00000090
        /*0a34*/ 	.short	0x010a
        /*0a36*/ 	.byte	0xff
	.zero		1


	//   ....[145]....
        /*0a38*/ 	.word	0x0000a2f0
        /*0a3c*/ 	.word	0x00000002
        /*0a40*/ 	.word	0x00000040
        /*0a44*/ 	.short	0x010a
        /*0a46*/ 	.byte	0xff
	.zero		1


	//   ....[146]....
        /*0a48*/ 	.word	0x0000a340
        /*0a4c*/ 	.word	0x00000070
        /*0a50*/ 	.word	0x000000b0
        /*0a54*/ 	.short	0x010a
        /*0a56*/ 	.byte	0xff
	.zero		1


	//   ....[147]....
        /*0a58*/ 	.word	0x0000a390
        /*0a5c*/ 	.word	0x00000002
        /*0a60*/ 	.word	0x00000040
        /*0a64*/ 	.short	0x010a
        /*0a66*/ 	.byte	0xff
	.zero		1


	//   ....[148]....
        /*0a68*/ 	.word	0x0000a3e0
        /*0a6c*/ 	.word	0x00000000
        /*0a70*/ 	.word	0x00000040
        /*0a74*/ 	.short	0x010a
        /*0a76*/ 	.byte	0xff
	.zero		1


	//   ....[149]....
        /*0a78*/ 	.word	0x0000a430
        /*0a7c*/ 	.word	0x00000000
        /*0a80*/ 	.word	0x00000040
        /*0a84*/ 	.short	0x010a
        /*0a86*/ 	.byte	0xff
	.zero		1


	//----- nvinfo : EIATTR_NUM_MBARRIERS
	.align		4
.L_47:
        /*0a88*/ 	.byte	0x03, 0x38
        /*0a8a*/ 	.short	0x0023


	//----- nvinfo : EIATTR_EXIT_INSTR_OFFSETS
	.align		4
        /*0a8c*/ 	.byte	0x04, 0x1c
        /*0a8e*/ 	.short	(.L_49 - .L_48)


	//   ....[0]....
.L_48:
        /*0a90*/ 	.word	0x00002830


	//   ....[1]....
        /*0a94*/ 	.word	0x00002d30


	//   ....[2]....
        /*0a98*/ 	.word	0x00002d90


	//   ....[3]....
        /*0a9c*/ 	.word	0x00004110


	//   ....[4]....
        /*0aa0*/ 	.word	0x000052f0


	//   ....[5]....
        /*0aa4*/ 	.word	0x00005330


	//   ....[6]....
        /*0aa8*/ 	.word	0x00009660


	//   ....[7]....
        /*0aac*/ 	.word	0x000096e0


	//   ....[8]....
        /*0ab0*/ 	.word	0x00009710


	//   ....[9]....
        /*0ab4*/ 	.word	0x00009780


	//----- nvinfo : EIATTR_MAX_THREADS
	.align		4
.L_49:
        /*0ab8*/ 	.byte	0x04, 0x05
        /*0aba*/ 	.short	(.L_51 - .L_50)
.L_50:
        /*0abc*/ 	.word	0x00000100
        /*0ac0*/ 	.word	0x00000001
        /*0ac4*/ 	.word	0x00000001


	//----- nvinfo : EIATTR_CRS_STACK_SIZE
	.align		4
.L_51:
        /*0ac8*/ 	.byte	0x04, 0x1e
        /*0aca*/ 	.short	(.L_53 - .L_52)
.L_52:
        /*0acc*/ 	.word	0x00000000


	//----- nvinfo : EIATTR_CBANK_PARAM_SIZE
	.align		4
.L_53:
        /*0ad0*/ 	.byte	0x03, 0x19
        /*0ad2*/ 	.short	0x0800


	//----- nvinfo : EIATTR_PARAM_CBANK
	.align		4
        /*0ad4*/ 	.byte	0x04, 0x0a
        /*0ad6*/ 	.short	(.L_55 - .L_54)
	.align		4
.L_54:
        /*0ad8*/ 	.word	index@(.nv.constant0._ZN7cutlass13device_kernelINS_4gemm6kernel13GemmUniversalIN4cute5tupleIJiiiiEEENS1_10collective13CollectiveMmaINS1_35MainloopSm100TmaUmmaWarpSpecializedILi4ELi2ELi4ENS5_IJNS4_1CILi2EEENSA_ILi1EEESC_EEEEENS5_IJNSA_ILi128EEENSA_ILi256EEENSA_ILi64EEEEEENS_10bfloat16_tENS5_IJlSC_lEEESJ_SK_NS4_8TiledMMAINS4_8MMA_AtomIJNS4_26SM100_MMA_F16BF16_2x1SM_SSISJ_SJ_fLi128ELi256ELNS4_4UMMA5MajorE0ELSP_0ELNSO_7ScaleInE0ELSQ_0EEEEEENS4_6LayoutINS5_IJSC_SC_SC_EEENS5_IJNSA_ILi0EEESV_SV_EEEEENS5_IJNS4_10UnderscoreESY_SY_EEEEENS4_18SM100_TMA_2SM_LOADENS4_14ComposedLayoutINS4_7SwizzleILi3ELi4ELi3EEENS4_18smem_ptr_flag_bitsILi16EEENST_INS5_IJNSA_ILi8EEESH_EEENS5_IJSH_SC_EEEEEEEvNS4_8identityES11_S1B_vS1C_EENS_8epilogue10collective18CollectiveEpilogueINS1E_23Sm100TmaWarpSpecializedILi4ELi2ELi32ELb1ELb0EEEJNS5_IJSH_SG_SH_EEENS5_IJNST_ISH_SC_EENST_INS5_IJNSA_ILi32EEESB_EEENS5_IJSC_SF_EEEEEEEESJ_SK_SJ_SK_NS1E_6fusion15FusionCallbacksIS1I_NS1Q_17LinearCombinationISJ_fSJ_fLNS_15FloatRoundStyleE2EEES1J_S1P_JEEENS4_5SM1004TMEM4LOAD26SM100_TMEM_LOAD_32dp32b32xENS4_13SM90_TMA_LOADENS12_INS13_ILi2ELi4ELi3EEES16_NST_INS5_IJS17_S1L_EEENS5_IJS1L_SC_EEEEEEENS4_39AutoVectorizingCopyWithAssumedAlignmentILi128EEENS4_14SM90_TMA_STOREES25_S27_S27_EEEvvEEEEvNT_6ParamsE)
        /*0adc*/ 	.short	0x0380
        /*0ade*/ 	.short	0x0800


	//----- nvinfo : EIATTR_SW_WAR
	.align		4
.L_55:
        /*0ae0*/ 	.byte	0x04, 0x36
        /*0ae2*/ 	.short	(.L_57 - .L_56)
.L_56:
        /*0ae4*/ 	.word	0x00000008
.L_57:


//--------------------- .nv.callgraph             --------------------------
	.section	.nv.callgraph,"",@"SHT_CUDA_CALLGRAPH"
	.align	4
	.sectionentsize	8
	.align		4
        /*0000*/ 	.word	0x00000000
	.align		4
        /*0004*/ 	.word	0xffffffff
	.align		4
        /*0008*/ 	.word	index@(_ZN7cutlass13device_kernelINS_4gemm6kernel13GemmUniversalIN4cute5tupleIJiiiiEEENS1_10collective13CollectiveMmaINS1_35MainloopSm100TmaUmmaWarpSpecializedILi4ELi2ELi4ENS5_IJNS4_1CILi2EEENSA_ILi1EEESC_EEEEENS5_IJNSA_ILi128EEENSA_ILi256EEENSA_ILi64EEEEEENS_10bfloat16_tENS5_IJlSC_lEEESJ_SK_NS4_8TiledMMAINS4_8MMA_AtomIJNS4_26SM100_MMA_F16BF16_2x1SM_SSISJ_SJ_fLi128ELi256ELNS4_4UMMA5MajorE0ELSP_0ELNSO_7ScaleInE0ELSQ_0EEEEEENS4_6LayoutINS5_IJSC_SC_SC_EEENS5_IJNSA_ILi0EEESV_SV_EEEEENS5_IJNS4_10UnderscoreESY_SY_EEEEENS4_18SM100_TMA_2SM_LOADENS4_14ComposedLayoutINS4_7SwizzleILi3ELi4ELi3EEENS4_18smem_ptr_flag_bitsILi16EEENST_INS5_IJNSA_ILi8EEESH_EEENS5_IJSH_SC_EEEEEEEvNS4_8identityES11_S1B_vS1C_EENS_8epilogue10collective18CollectiveEpilogueINS1E_23Sm100TmaWarpSpecializedILi4ELi2ELi32ELb1ELb0EEEJNS5_IJSH_SG_SH_EEENS5_IJNST_ISH_SC_EENST_INS5_IJNSA_ILi32EEESB_EEENS5_IJSC_SF_EEEEEEEESJ_SK_SJ_SK_NS1E_6fusion15FusionCallbacksIS1I_NS1Q_17LinearCombinationISJ_fSJ_fLNS_15FloatRoundStyleE2EEES1J_S1P_JEEENS4_5SM1004TMEM4LOAD26SM100_TMEM_LOAD_32dp32b32xENS4_13SM90_TMA_LOADENS12_INS13_ILi2ELi4ELi3EEES16_NST_INS5_IJS17_S1L_EEENS5_IJS1L_SC_EEEEEEENS4_39AutoVectorizingCopyWithAssumedAlignmentILi128EEENS4_14SM90_TMA_STOREES25_S27_S27_EEEvvEEEEvNT_6ParamsE)
	.align		4
        /*000c*/ 	.word	index@(__assertfail)
	.align		4
        /*0010*/ 	.word	0x00000000
	.align		4
        /*0014*/ 	.word	0xfffffffe
	.align		4
        /*0018*/ 	.word	0x00000000
	.align		4
        /*001c*/ 	.word	0xfffffffd
	.align		4
        /*0020*/ 	.word	0x00000000
	.align		4
        /*0024*/ 	.word	0xfffffffc


//--------------------- .nv.constant4             --------------------------
	.section	.nv.constant4,"a",@progbits
	.align	8
	.align		8
.nv.constant4:
        /*0000*/ 	.dword	__assertfail
	.align		8
        /*0008*/ 	.dword	__unnamed_1
	.align		8
        /*0010*/ 	.dword	__unnamed_2
	.align		8
        /*0018*/ 	.dword	_ZN39_INTERNAL_6cdae98b_4_k_cu_f7351752_86844cuda3std3__45__cpo5beginE
	.align		8
        /*0020*/ 	.dword	_ZN39_INTERNAL_6cdae98b_4_k_cu_f7351752_86844cuda3std3__45__cpo3endE
	.align		8
        /*0028*/ 	.dword	_ZN39_INTERNAL_6cdae98b_4_k_cu_f7351752_86844cuda3std3__45__cpo6cbeginE
	.align		8
        /*0030*/ 	.dword	_ZN39_INTERNAL_6cdae98b_4_k_cu_f7351752_86844cuda3std3__45__cpo4cendE
	.align		8
        /*0038*/ 	.dword	_ZN39_INTERNAL_6cdae98b_4_k_cu_f7351752_86844cuda3std3__441_GLOBAL__N__6cdae98b_4_k_cu_f7351752_86846ignoreE
	.align		8
        /*0040*/ 	.dword	_ZN39_INTERNAL_6cdae98b_4_k_cu_f7351752_86844cuda3std3__419piecewise_constructE
	.align		8
        /*0048*/ 	.dword	_ZN39_INTERNAL_6cdae98b_4_k_cu_f7351752_86844cuda3std3__48in_placeE
	.align		8
        /*0050*/ 	.dword	_ZN39_INTERNAL_6cdae98b_4_k_cu_f7351752_86844cuda3std6ranges3__45__cpo4swapE
	.align		8
        /*0058*/ 	.dword	_ZN39_INTERNAL_6cdae98b_4_k_cu_f7351752_86844cuda3std6ranges3__45__cpo9iter_moveE
	.align		8
        /*0060*/ 	.dword	_ZN39_INTERNAL_6cdae98b_4_k_cu_f7351752_86844cute7productE
	.align		8
        /*0068*/ 	.dword	_ZN39_INTERNAL_6cdae98b_4_k_cu_f7351752_86844cute1_E
	.align		8
        /*0070*/ 	.dword	$str$25
	.align		8
        /*0078*/ 	.dword	$str$26
	.align		8
        /*0080*/ 	.dword	$str$27
	.align		8
        /*0088*/ 	.dword	$str$28


//--------------------- .text._ZN7cutlass13device_kernelINS_4gemm6kernel13GemmUniversalIN4cute5tupleIJiiiiEEENS1_10collective13CollectiveMmaINS1_35MainloopSm100TmaUmmaWarpSpecializedILi4ELi2ELi4ENS5_IJNS4_1CILi2EEENSA_ILi1EEESC_EEEEENS5_IJNSA_ILi128EEENSA_ILi256EEENSA_ILi64EEEEEENS_10bfloat16_tENS5_IJlSC_lEEESJ_SK_NS4_8TiledMMAINS4_8MMA_AtomIJNS4_26SM100_MMA_F16BF16_2x1SM_SSISJ_SJ_fLi128ELi256ELNS4_4UMMA5MajorE0ELSP_0ELNSO_7ScaleInE0ELSQ_0EEEEEENS4_6LayoutINS5_IJSC_SC_SC_EEENS5_IJNSA_ILi0EEESV_SV_EEEEENS5_IJNS4_10UnderscoreESY_SY_EEEEENS4_18SM100_TMA_2SM_LOADENS4_14ComposedLayoutINS4_7SwizzleILi3ELi4ELi3EEENS4_18smem_ptr_flag_bitsILi16EEENST_INS5_IJNSA_ILi8EEESH_EEENS5_IJSH_SC_EEEEEEEvNS4_8identityES11_S1B_vS1C_EENS_8epilogue10collective18CollectiveEpilogueINS1E_23Sm100TmaWarpSpecializedILi4ELi2ELi32ELb1ELb0EEEJNS5_IJSH_SG_SH_EEENS5_IJNST_ISH_SC_EENST_INS5_IJNSA_ILi32EEESB_EEENS5_IJSC_SF_EEEEEEEESJ_SK_SJ_SK_NS1E_6fusion15FusionCallbacksIS1I_NS1Q_17LinearCombinationISJ_fSJ_fLNS_15FloatRoundStyleE2EEES1J_S1P_JEEENS4_5SM1004TMEM4LOAD26SM100_TMEM_LOAD_32dp32b32xENS4_13SM90_TMA_LOADENS12_INS13_ILi2ELi4ELi3EEES16_NST_INS5_IJS17_S1L_EEENS5_IJS1L_SC_EEEEEEENS4_39AutoVectorizingCopyWithAssumedAlignmentILi128EEENS4_14SM90_TMA_STOREES25_S27_S27_EEEvvEEEEvNT_6ParamsE --------------------------
	.section	.text._ZN7cutlass13device_kernelINS_4gemm6kernel13GemmUniversalIN4cute5tupleIJiiiiEEENS1_10collective13CollectiveMmaINS1_35MainloopSm100TmaUmmaWarpSpecializedILi4ELi2ELi4ENS5_IJNS4_1CILi2EEENSA_ILi1EEESC_EEEEENS5_IJNSA_ILi128EEENSA_ILi256EEENSA_ILi64EEEEEENS_10bfloat16_tENS5_IJlSC_lEEESJ_SK_NS4_8TiledMMAINS4_8MMA_AtomIJNS4_26SM100_MMA_F16BF16_2x1SM_SSISJ_SJ_fLi128ELi256ELNS4_4UMMA5MajorE0ELSP_0ELNSO_7ScaleInE0ELSQ_0EEEEEENS4_6LayoutINS5_IJSC_SC_SC_EEENS5_IJNSA_ILi0EEESV_SV_EEEEENS5_IJNS4_10UnderscoreESY_SY_EEEEENS4_18SM100_TMA_2SM_LOADENS4_14ComposedLayoutINS4_7SwizzleILi3ELi4ELi3EEENS4_18smem_ptr_flag_bitsILi16EEENST_INS5_IJNSA_ILi8EEESH_EEENS5_IJSH_SC_EEEEEEEvNS4_8identityES11_S1B_vS1C_EENS_8epilogue10collective18CollectiveEpilogueINS1E_23Sm100TmaWarpSpecializedILi4ELi2ELi32ELb1ELb0EEEJNS5_IJSH_SG_SH_EEENS5_IJNST_ISH_SC_EENST_INS5_IJNSA_ILi32EEESB_EEENS5_IJSC_SF_EEEEEEEESJ_SK_SJ_SK_NS1E_6fusion15FusionCallbacksIS1I_NS1Q_17LinearCombinationISJ_fSJ_fLNS_15FloatRoundStyleE2EEES1J_S1P_JEEENS4_5SM1004TMEM4LOAD26SM100_TMEM_LOAD_32dp32b32xENS4_13SM90_TMA_LOADENS12_INS13_ILi2ELi4ELi3EEES16_NST_INS5_IJS17_S1L_EEENS5_IJS1L_SC_EEEEEEENS4_39AutoVectorizingCopyWithAssumedAlignmentILi128EEENS4_14SM90_TMA_STOREES25_S27_S27_EEEvvEEEEvNT_6ParamsE,"ax",@progbits
	.align	128
.text._ZN7cutlass13device_kernelINS_4gemm6kernel13GemmUniversalIN4cute5tupleIJiiiiEEENS1_10collective13CollectiveMmaINS1_35MainloopSm100TmaUmmaWarpSpecializedILi4ELi2ELi4ENS5_IJNS4_1CILi2EEENSA_ILi1EEESC_EEEEENS5_IJNSA_ILi128EEENSA_ILi256EEENSA_ILi64EEEEEENS_10bfloat16_tENS5_IJlSC_lEEESJ_SK_NS4_8TiledMMAINS4_8MMA_AtomIJNS4_26SM100_MMA_F16BF16_2x1SM_SSISJ_SJ_fLi128ELi256ELNS4_4UMMA5MajorE0ELSP_0ELNSO_7ScaleInE0ELSQ_0EEEEEENS4_6LayoutINS5_IJSC_SC_SC_EEENS5_IJNSA_ILi0EEESV_SV_EEEEENS5_IJNS4_10UnderscoreESY_SY_EEEEENS4_18SM100_TMA_2SM_LOADENS4_14ComposedLayoutINS4_7SwizzleILi3ELi4ELi3EEENS4_18smem_ptr_flag_bitsILi16EEENST_INS5_IJNSA_ILi8EEESH_EEENS5_IJSH_SC_EEEEEEEvNS4_8identityES11_S1B_vS1C_EENS_8epilogue10collective18CollectiveEpilogueINS1E_23Sm100TmaWarpSpecializedILi4ELi2ELi32ELb1ELb0EEEJNS5_IJSH_SG_SH_EEENS5_IJNST_ISH_SC_EENST_INS5_IJNSA_ILi32EEESB_EEENS5_IJSC_SF_EEEEEEEESJ_SK_SJ_SK_NS1E_6fusion15FusionCallbacksIS1I_NS1Q_17LinearCombinationISJ_fSJ_fLNS_15FloatRoundStyleE2EEES1J_S1P_JEEENS4_5SM1004TMEM4LOAD26SM100_TMEM_LOAD_32dp32b32xENS4_13SM90_TMA_LOADENS12_INS13_ILi2ELi4ELi3EEES16_NST_INS5_IJS17_S1L_EEENS5_IJS1L_SC_EEEEEEENS4_39AutoVectorizingCopyWithAssumedAlignmentILi128EEENS4_14SM90_TMA_STOREES25_S27_S27_EEEvvEEEEvNT_6ParamsE:
        .type           _ZN7cutlass13device_kernelINS_4gemm6kernel13GemmUniversalIN4cute5tupleIJiiiiEEENS1_10collective13CollectiveMmaINS1_35MainloopSm100TmaUmmaWarpSpecializedILi4ELi2ELi4ENS5_IJNS4_1CILi2EEENSA_ILi1EEESC_EEEEENS5_IJNSA_ILi128EEENSA_ILi256EEENSA_ILi64EEEEEENS_10bfloat16_tENS5_IJlSC_lEEESJ_SK_NS4_8TiledMMAINS4_8MMA_AtomIJNS4_26SM100_MMA_F16BF16_2x1SM_SSISJ_SJ_fLi128ELi256ELNS4_4UMMA5MajorE0ELSP_0ELNSO_7ScaleInE0ELSQ_0EEEEEENS4_6LayoutINS5_IJSC_SC_SC_EEENS5_IJNSA_ILi0EEESV_SV_EEEEENS5_IJNS4_10UnderscoreESY_SY_EEEEENS4_18SM100_TMA_2SM_LOADENS4_14ComposedLayoutINS4_7SwizzleILi3ELi4ELi3EEENS4_18smem_ptr_flag_bitsILi16EEENST_INS5_IJNSA_ILi8EEESH_EEENS5_IJSH_SC_EEEEEEEvNS4_8identityES11_S1B_vS1C_EENS_8epilogue10collective18CollectiveEpilogueINS1E_23Sm100TmaWarpSpecializedILi4ELi2ELi32ELb1ELb0EEEJNS5_IJSH_SG_SH_EEENS5_IJNST_ISH_SC_EENST_INS5_IJNSA_ILi32EEESB_EEENS5_IJSC_SF_EEEEEEEESJ_SK_SJ_SK_NS1E_6fusion15FusionCallbacksIS1I_NS1Q_17LinearCombinationISJ_fSJ_fLNS_15FloatRoundStyleE2EEES1J_S1P_JEEENS4_5SM1004TMEM4LOAD26SM100_TMEM_LOAD_32dp32b32xENS4_13SM90_TMA_LOADENS12_INS13_ILi2ELi4ELi3EEES16_NST_INS5_IJS17_S1L_EEENS5_IJS1L_SC_EEEEEEENS4_39AutoVectorizingCopyWithAssumedAlignmentILi128EEENS4_14SM90_TMA_STOREES25_S27_S27_EEEvvEEEEvNT_6ParamsE,@function
        .size           _ZN7cutlass13device_kernelINS_4gemm6kernel13GemmUniversalIN4cute5tupleIJiiiiEEENS1_10collective13CollectiveMmaINS1_35MainloopSm100TmaUmmaWarpSpecializedILi4ELi2ELi4ENS5_IJNS4_1CILi2EEENSA_ILi1EEESC_EEEEENS5_IJNSA_ILi128EEENSA_ILi256EEENSA_ILi64EEEEEENS_10bfloat16_tENS5_IJlSC_lEEESJ_SK_NS4_8TiledMMAINS4_8MMA_AtomIJNS4_26SM100_MMA_F16BF16_2x1SM_SSISJ_SJ_fLi128ELi256ELNS4_4UMMA5MajorE0ELSP_0ELNSO_7ScaleInE0ELSQ_0EEEEEENS4_6LayoutINS5_IJSC_SC_SC_EEENS5_IJNSA_ILi0EEESV_SV_EEEEENS5_IJNS4_10UnderscoreESY_SY_EEEEENS4_18SM100_TMA_2SM_LOADENS4_14ComposedLayoutINS4_7SwizzleILi3ELi4ELi3EEENS4_18smem_ptr_flag_bitsILi16EEENST_INS5_IJNSA_ILi8EEESH_EEENS5_IJSH_SC_EEEEEEEvNS4_8identityES11_S1B_vS1C_EENS_8epilogue10collective18CollectiveEpilogueINS1E_23Sm100TmaWarpSpecializedILi4ELi2ELi32ELb1ELb0EEEJNS5_IJSH_SG_SH_EEENS5_IJNST_ISH_SC_EENST_INS5_IJNSA_ILi32EEESB_EEENS5_IJSC_SF_EEEEEEEESJ_SK_SJ_SK_NS1E_6fusion15FusionCallbacksIS1I_NS1Q_17LinearCombinationISJ_fSJ_fLNS_15FloatRoundStyleE2EEES1J_S1P_JEEENS4_5SM1004TMEM4LOAD26SM100_TMEM_LOAD_32dp32b32xENS4_13SM90_TMA_LOADENS12_INS13_ILi2ELi4ELi3EEES16_NST_INS5_IJS17_S1L_EEENS5_IJS1L_SC_EEEEEEENS4_39AutoVectorizingCopyWithAssumedAlignmentILi128EEENS4_14SM90_TMA_STOREES25_S27_S27_EEEvvEEEEvNT_6ParamsE,(.L_x_197 - _ZN7cutlass13device_kernelINS_4gemm6kernel13GemmUniversalIN4cute5tupleIJiiiiEEENS1_10collective13CollectiveMmaINS1_35MainloopSm100TmaUmmaWarpSpecializedILi4ELi2ELi4ENS5_IJNS4_1CILi2EEENSA_ILi1EEESC_EEEEENS5_IJNSA_ILi128EEENSA_ILi256EEENSA_ILi64EEEEEENS_10bfloat16_tENS5_IJlSC_lEEESJ_SK_NS4_8TiledMMAINS4_8MMA_AtomIJNS4_26SM100_MMA_F16BF16_2x1SM_SSISJ_SJ_fLi128ELi256ELNS4_4UMMA5MajorE0ELSP_0ELNSO_7ScaleInE0ELSQ_0EEEEEENS4_6LayoutINS5_IJSC_SC_SC_EEENS5_IJNSA_ILi0EEESV_SV_EEEEENS5_IJNS4_10UnderscoreESY_SY_EEEEENS4_18SM100_TMA_2SM_LOADENS4_14ComposedLayoutINS4_7SwizzleILi3ELi4ELi3EEENS4_18smem_ptr_flag_bitsILi16EEENST_INS5_IJNSA_ILi8EEESH_EEENS5_IJSH_SC_EEEEEEEvNS4_8identityES11_S1B_vS1C_EENS_8epilogue10collective18CollectiveEpilogueINS1E_23Sm100TmaWarpSpecializedILi4ELi2ELi32ELb1ELb0EEEJNS5_IJSH_SG_SH_EEENS5_IJNST_ISH_SC_EENST_INS5_IJNSA_ILi32EEESB_EEENS5_IJSC_SF_EEEEEEEESJ_SK_SJ_SK_NS1E_6fusion15FusionCallbacksIS1I_NS1Q_17LinearCombinationISJ_fSJ_fLNS_15FloatRoundStyleE2EEES1J_S1P_JEEENS4_5SM1004TMEM4LOAD26SM100_TMEM_LOAD_32dp32b32xENS4_13SM90_TMA_LOADENS12_INS13_ILi2ELi4ELi3EEES16_NST_INS5_IJS17_S1L_EEENS5_IJS1L_SC_EEEEEEENS4_39AutoVectorizingCopyWithAssumedAlignmentILi128EEENS4_14SM90_TMA_STOREES25_S27_S27_EEEvvEEEEvNT_6ParamsE)
        .other          _ZN7cutlass13device_kernelINS_4gemm6kernel13GemmUniversalIN4cute5tupleIJiiiiEEENS1_10collective13CollectiveMmaINS1_35MainloopSm100TmaUmmaWarpSpecializedILi4ELi2ELi4ENS5_IJNS4_1CILi2EEENSA_ILi1EEESC_EEEEENS5_IJNSA_ILi128EEENSA_ILi256EEENSA_ILi64EEEEEENS_10bfloat16_tENS5_IJlSC_lEEESJ_SK_NS4_8TiledMMAINS4_8MMA_AtomIJNS4_26SM100_MMA_F16BF16_2x1SM_SSISJ_SJ_fLi128ELi256ELNS4_4UMMA5MajorE0ELSP_0ELNSO_7ScaleInE0ELSQ_0EEEEEENS4_6LayoutINS5_IJSC_SC_SC_EEENS5_IJNSA_ILi0EEESV_SV_EEEEENS5_IJNS4_10UnderscoreESY_SY_EEEEENS4_18SM100_TMA_2SM_LOADENS4_14ComposedLayoutINS4_7SwizzleILi3ELi4ELi3EEENS4_18smem_ptr_flag_bitsILi16EEENST_INS5_IJNSA_ILi8EEESH_EEENS5_IJSH_SC_EEEEEEEvNS4_8identityES11_S1B_vS1C_EENS_8epilogue10collective18CollectiveEpilogueINS1E_23Sm100TmaWarpSpecializedILi4ELi2ELi32ELb1ELb0EEEJNS5_IJSH_SG_SH_EEENS5_IJNST_ISH_SC_EENST_INS5_IJNSA_ILi32EEESB_EEENS5_IJSC_SF_EEEEEEEESJ_SK_SJ_SK_NS1E_6fusion15FusionCallbacksIS1I_NS1Q_17LinearCombinationISJ_fSJ_fLNS_15FloatRoundStyleE2EEES1J_S1P_JEEENS4_5SM1004TMEM4LOAD26SM100_TMEM_LOAD_32dp32b32xENS4_13SM90_TMA_LOADENS12_INS13_ILi2ELi4ELi3EEES16_NST_INS5_IJS17_S1L_EEENS5_IJS1L_SC_EEEEEEENS4_39AutoVectorizingCopyWithAssumedAlignmentILi128EEENS4_14SM90_TMA_STOREES25_S27_S27_EEEvvEEEEvNT_6ParamsE,@"STO_CUDA_ENTRY STV_DEFAULT"
_ZN7cutlass13device_kernelINS_4gemm6kernel13GemmUniversalIN4cute5tupleIJiiiiEEENS1_10collective13CollectiveMmaINS1_35MainloopSm100TmaUmmaWarpSpecializedILi4ELi2ELi4ENS5_IJNS4_1CILi2EEENSA_ILi1EEESC_EEEEENS5_IJNSA_ILi128EEENSA_ILi256EEENSA_ILi64EEEEEENS_10bfloat16_tENS5_IJlSC_lEEESJ_SK_NS4_8TiledMMAINS4_8MMA_AtomIJNS4_26SM100_MMA_F16BF16_2x1SM_SSISJ_SJ_fLi128ELi256ELNS4_4UMMA5MajorE0ELSP_0ELNSO_7ScaleInE0ELSQ_0EEEEEENS4_6LayoutINS5_IJSC_SC_SC_EEENS5_IJNSA_ILi0EEESV_SV_EEEEENS5_IJNS4_10UnderscoreESY_SY_EEEEENS4_18SM100_TMA_2SM_LOADENS4_14ComposedLayoutINS4_7SwizzleILi3ELi4ELi3EEENS4_18smem_ptr_flag_bitsILi16EEENST_INS5_IJNSA_ILi8EEESH_EEENS5_IJSH_SC_EEEEEEEvNS4_8identityES11_S1B_vS1C_EENS_8epilogue10collective18CollectiveEpilogueINS1E_23Sm100TmaWarpSpecializedILi4ELi2ELi32ELb1ELb0EEEJNS5_IJSH_SG_SH_EEENS5_IJNST_ISH_SC_EENST_INS5_IJNSA_ILi32EEESB_EEENS5_IJSC_SF_EEEEEEEESJ_SK_SJ_SK_NS1E_6fusion15FusionCallbacksIS1I_NS1Q_17LinearCombinationISJ_fSJ_fLNS_15FloatRoundStyleE2EEES1J_S1P_JEEENS4_5SM1004TMEM4LOAD26SM100_TMEM_LOAD_32dp32b32xENS4_13SM90_TMA_LOADENS12_INS13_ILi2ELi4ELi3EEES16_NST_INS5_IJS17_S1L_EEENS5_IJS1L_SC_EEEEEEENS4_39AutoVectorizingCopyWithAssumedAlignmentILi128EEENS4_14SM90_TMA_STOREES25_S27_S27_EEEvvEEEEvNT_6ParamsE:
[----:B------:R-:W1:Y:S01]  /*0000*/  LDC R1, c[0x0][0x37c] ;  /* 0x0000df00ff017b82 */ /* 0x000e620000000800 */
[----:B------:R-:W2:Y:S01]  /*0010*/  S2R R105, SR_TID.X ;  /* 0x0000000000697919 */ /* 0x000ea20000002100 */
[----:B------:R-:W3:Y:S06]  /*0020*/  LDCU.64 UR6, c[0x0][0x890] ;  /* 0x00011200ff0677ac */ /* 0x000eec0008000a00 */
[----:B------:R-:W4:Y:S01]  /*0030*/  S2UR UR37, SR_CgaCtaId ;  /* 0x00000000002579c3 */ /* 0x000f220000008800 */
[----:B------:R-:W-:Y:S02]  /*0040*/  PRMT R92, RZ, 0x7610, R92 ;  /* 0x00007610ff5c7816 */ /* 0x000fe4000000005c */
[----:B------:R-:W-:Y:S01]  /*0050*/  ELECT P1, URZ, PT ;  /* 0x0000000000ff782f */ /* 0x000fe20003820000 */
[----:B------:R-:W1:Y:S01]  /*0060*/  LDCU.64 UR46, c[0x0][0x358] ;  /* 0x00006b00ff2e77ac */ /* 0x000e620008000a00 */
[----:B---3--:R-:W-:-:S04]  /*0070*/  UISETP.NE.U32.AND UP0, UPT, UR6, URZ, UPT ;  /* 0x000000ff0600728c */ /* 0x008fc8000bf05070 */
[----:B------:R-:W-:Y:S02]  /*0080*/  UISETP.NE.AND.EX UP0, UPT, UR7, URZ, UPT, UP0 ;  /* 0x000000ff0700728c */ /* 0x000fe4000bf05300 */
[----:B----4-:R-:W-:Y:S02]  /*0090*/  ULOP3.LUT UR5, UR37, 0x1, URZ, 0xc0, !UPT ;  /* 0x0000000125057892 */ /* 0x010fe4000f8ec0ff */
[----:B------:R-:W-:Y:S01]  /*00a0*/  ULOP3.LUT UR4, UR37, 0x1, URZ, 0x3c, !UPT ;  /* 0x0000000125047892 */ /* 0x000fe2000f8e3cff */
[----:B--2---:R-:W-:-:S05]  /*00b0*/  SHF.R.U32.HI R96, RZ, 0x5, R105 ;  /* 0x00000005ff607819 */ /* 0x004fca0000011669 */
[----:B------:R-:W2:Y:S02]  /*00c0*/  SHFL.IDX PT, R0, R96, RZ, 0x1f ;  /* 0x00001fff60007589 */ /* 0x000ea400000e0000 */
[----:B--2---:R-:W-:Y:S01]  /*00d0*/  R2UR UR10, R0 ;  /* 0x00000000000a72ca */ /* 0x004fe200000e0000 */
[----:B-1----:R-:W-:-:S14]  /*00e0*/  BRA.U UP0, `(.L_x_0) ;  /* 0x00000001002c7547 */ /* 0x002fdc000b800000 */
[----:B------:R-:W1:Y:S02]  /*00f0*/  LDCU.64 UR8, c[0x0][0x888] ;  /* 0x00011100ff0877ac */ /* 0x000e640008000a00 */
[----:B-1----:R-:W-:-:S04]  /*0100*/  UISETP.NE.U32.AND UP0, UPT, UR8, URZ, UPT ;  /* 0x000000ff0800728c */ /* 0x002fc8000bf05070 */
[----:B------:R-:W-:-:S09]  /*0110*/  UISETP.NE.AND.EX UP0, UPT, UR9, URZ, UPT, UP0 ;  /* 0x000000ff0900728c */ /* 0x000fd2000bf05300 */
[----:B------:R-:W-:Y:S05]  /*0120*/  BRA.U !UP0, `(.L_x_1) ;  /* 0x0000000108107547 */ /* 0x000fea000b800000 */
[----:B------:R-:W1:Y:S02]  /*0130*/  LDC.64 R2, c[0x0][0x888] ;  /* 0x00022200ff027b82 */ /* 0x000e640000000a00 */
[----:B-1----:R1:W5:Y:S01]  /*0140*/  LDG.E R49, desc[UR46][R2.64] ;  /* 0x0000002e02317981 */ /* 0x002362000c1e1900 */
[----:B------:R-:W-:Y:S01]  /*0150*/  HFMA2 R92, -RZ, RZ, 0, 5.9604644775390625e-08 ;  /* 0x00000001ff5c7431 */ /* 0x000fe200000001ff */
[----:B------:R-:W-:Y:S05]  /*0160*/  BRA `(.L_x_0) ;  /* 0x00000000000c7947 */ /* 0x000fea0003800000 */
.L_x_1:
[----:B------:R-:W1:Y:S01]  /*0170*/  LDCU UR8, c[0x0][0x880] ;  /* 0x00011000ff0877ac */ /* 0x000e620008000800 */
[----:B------:R-:W-:Y:S01]  /*0180*/  HFMA2 R92, -RZ, RZ, 0, 5.9604644775390625e-08 ;  /* 0x00000001ff5c7431 */ /* 0x000fe200000001ff */
[----:B-1----:R-:W-:-:S07]  /*0190*/  MOV R49, UR8 ;  /* 0x0000000800317c02 */ /* 0x002fce0008000f00 */
.L_x_0:
[----:B------:R-:W2:Y:S02]  /*01a0*/  LDCU.64 UR8, c[0x0][0x8b0] ;  /* 0x00011600ff0877ac */ /* 0x000ea40008000a00 */
[----:B--2---:R-:W-:-:S04]  /*01b0*/  UISETP.NE.U32.AND UP0, UPT, UR8, URZ, UPT ;  /* 0x000000ff0800728c */ /* 0x004fc8000bf05070 */
[----:B------:R-:W-:-:S09]  /*01c0*/  UISETP.NE.AND.EX UP0, UPT, UR9, URZ, UPT, UP0 ;  /* 0x000000ff0900728c */ /* 0x000fd2000bf05300 */
[----:B------:R-:W-:Y:S05]  /*01d0*/  BRA.U UP0, `(.L_x_2) ;  /* 0x0000000100247547 */ /* 0x000fea000b800000 */
[----:B------:R-:W2:Y:S02]  /*01e0*/  LDCU.64 UR8, c[0x0][0x8a8] ;  /* 0x00011500ff0877ac */ /* 0x000ea40008000a00 */
[----:B--2---:R-:W-:-:S04]  /*01f0*/  UISETP.NE.U32.AND UP0, UPT, UR8, URZ, UPT ;  /* 0x000000ff0800728c */ /* 0x004fc8000bf05070 */
[----:B------:R-:W-:-:S09]  /*0200*/  UISETP.NE.AND.EX UP0, UPT, UR9, URZ, UPT, UP0 ;  /* 0x000000ff0900728c */ /* 0x000fd2000bf05300 */
[----:B------:R-:W-:Y:S05]  /*0210*/  BRA.U !UP0, `(.L_x_3) ;  /* 0x00000001080c7547 */ /* 0x000fea000b800000 */
[----:B-1----:R-:W1:Y:S02]  /*0220*/  LDC.64 R2, c[0x0][0x8a8] ;  /* 0x00022a00ff027b82 */ /* 0x002e640000000a00 */
[----:B-1----:R2:W5:Y:S01]  /*0230*/  LDG.E R47, desc[UR46][R2.64] ;  /* 0x0000002e022f7981 */ /* 0x002562000c1e1900 */
[----:B------:R-:W-:Y:S05]  /*0240*/  BRA `(.L_x_2) ;  /* 0x0000000000087947 */ /* 0x000fea0003800000 */
.L_x_3:
[----:B------:R-:W2:Y:S02]  /*0250*/  LDCU UR8, c[0x0][0x8a0] ;  /* 0x00011400ff0877ac */ /* 0x000ea40008000800 */
[----:B--2---:R-:W-:Y:S02]  /*0260*/  MOV R47, UR8 ;  /* 0x00000008002f7c02 */ /* 0x004fe40008000f00 */
.L_x_2:
[----:B------:R-:W-:Y:S01]  /*0270*/  IMAD.U32 R0, RZ, RZ, UR10 ;  /* 0x0000000aff007e24 */ /* 0x000fe2000f8e00ff */
[----:B------:R-:W-:Y:S04]  /*0280*/  BSSY.RECONVERGENT B0, `(.L_x_4) ;  /* 0x000000c000007945 */ /* 0x000fe80003800200 */
[C---:B------:R-:W-:Y:S02]  /*0290*/  ISETP.NE.OR P2, PT, R0.reuse, 0x1, !P1 ;  /* 0x000000010000780c */ /* 0x040fe40004f45670 */
[----:B------:R-:W-:-:S11]  /*02a0*/  ISETP.NE.OR P0, PT, R0, 0x3, !P1 ;  /* 0x000000030000780c */ /* 0x000fd60004f05670 */
[----:B------:R-:W-:Y:S05]  /*02b0*/  @P2 BRA `(.L_x_5) ;  /* 0x0000000000202947 */ /* 0x000fea0003800000 */
[----:B------:R-:W3:Y:S02]  /*02c0*/  LDCU.64 UR8, c[0x0][0x348] ;  /* 0x00006900ff0877ac */ /* 0x000ee40008000a00 */
[----:B---3--:R-:W-:Y:S02]  /*02d0*/  UIADD3 UR12, UP1, UPT, UR8, 0x80, URZ ;  /* 0x00000080080c7890 */ /* 0x008fe4000ff3e0ff */
[----:B------:R-:W-:Y:S02]  /*02e0*/  UIADD3 UR8, UP0, UPT, UR8, 0x180, URZ ;  /* 0x0000018008087890 */ /* 0x000fe4000ff1e0ff */
[----:B------:R-:W-:Y:S02]  /*02f0*/  UIADD3.X UR13, UPT, UPT, URZ, UR9, URZ, UP1, !UPT ;  /* 0x00000009ff0d7290 */ /* 0x000fe40008ffe4ff */
[----:B------:R-:W-:-:S07]  /*0300*/  UIADD3.X UR9, UPT, UPT, URZ, UR9, URZ, UP0, !UPT ;  /* 0x00000009ff097290 */ /* 0x000fce00087fe4ff */
[----:B------:R3:W-:Y:S02]  /*0310*/  UTMACCTL.PF [UR12] ;  /* 0x000000000c0079b9 */ /* 0x0007e40008040000 */
[----:B------:R3:W-:Y:S02]  /*0320*/  UTMACCTL.PF [UR8] ;  /* 0x00000000080079b9 */ /* 0x0007e40008040000 */
[----:B---3--:R-:W-:Y:S01]  /*0330*/  NOP ;  /* 0x0000000000007918 */ /* 0x008fe20000000000 */
.L_x_5:
[----:B------:R-:W-:Y:S05]  /*0340*/  BSYNC.RECONVERGENT B0 ;  /* 0x0000000000007941 */ /* 0x000fea0003800200 */
.L_x_4:
[----:B------:R-:W-:Y:S04]  /*0350*/  BSSY.RECONVERGENT B0, `(.L_x_6) ;  /* 0x000000a000007945 */ /* 0x000fe80003800200 */
        /* <DEDUP_REMOVED lines=9> */
.L_x_7:
[----:B------:R-:W-:Y:S05]  /*03f0*/  BSYNC.RECONVERGENT B0 ;  /* 0x0000000000007941 */ /* 0x000fea0003800200 */
.L_x_6:
[----:B------:R-:W3:Y:S01]  /*0400*/  LDCU.64 UR8, c[0x0][0x888] ;  /* 0x00011100ff0877ac */ /* 0x000ee20008000a00 */
[----:B------:R-:W-:Y:S02]  /*0410*/  UISETP.EQ.U32.AND UP1, UPT, UR6, URZ, UPT ;  /* 0x000000ff0600728c */ /* 0x000fe4000bf22070 */
[----:B------:R-:W-:Y:S02]  /*0420*/  UPLOP3.LUT UP5, UPT, UPT, UPT, UPT, 0x80, 0x8 ;  /* 0x000000000008789c */ /* 0x000fe40003faf070 */
[----:B---3--:R-:W-:-:S04]  /*0430*/  UISETP.NE.U32.AND UP0, UPT, UR8, URZ, UPT ;  /* 0x000000ff0800728c */ /* 0x008fc8000bf05070 */
[----:B------:R-:W-:-:S04]  /*0440*/  UISETP.NE.AND.EX UP0, UPT, UR9, URZ, UPT, UP0 ;  /* 0x000000ff0900728c */ /* 0x000fc8000bf05300 */
[----:B------:R-:W-:-:S04]  /*0450*/  UISETP.EQ.OR.EX UP2, UPT, UR7, URZ, !UP0, UP1 ;  /* 0x000000ff0700728c */ /* 0x000fc8000c742710 */
[----:B------:R-:W-:-:S05]  /*0460*/  UP2UR UR50, UPR, URZ, 0x4 ;  /* 0x00000004ff327883 */ /* 0x000fca0008000000 */
[----:B------:R-:W-:Y:S07]  /*0470*/  BRA.U !UP2, `(.L_x_8) ;  /* 0x000000010a207547 */ /* 0x000fee000b800000 */
[----:B------:R-:W-:Y:S01]  /*0480*/  UISETP.NE.U32.AND UP2, UPT, UR6, URZ, UPT ;  /* 0x000000ff0600728c */ /* 0x000fe2000bf45070 */
[----:B-----5:R-:W-:Y:S01]  /*0490*/  FSETP.NEU.AND P0, PT, R49, RZ, PT ;  /* 0x000000ff3100720b */ /* 0x020fe20003f0d000 */
[----:B------:R-:W-:Y:S02]  /*04a0*/  USEL UR6, URZ, 0xffffffff, UP0 ;  /* 0xffffffffff067887 */ /* 0x000fe40008000000 */
[----:B------:R-:W-:-:S10]  /*04b0*/  UISETP.NE.AND.EX UP2, UPT, UR7, URZ, UPT, UP2 ;  /* 0x000000ff0700728c */ /* 0x000fd4000bf45320 */
[----:B------:R-:W-:Y:S01]  /*04c0*/  VOTEU.ANY UP1, P0 ;  /* 0x0000000000ff7886 */ /* 0x000fe20000020100 */
[----:B------:R-:W-:-:S04]  /*04d0*/  @!UP2 USEL UR6, URZ, 0xffffffff, UP1 ;  /* 0xffffffffff06a887 */ /* 0x000fc80008800000 */
[----:B------:R-:W-:-:S04]  /*04e0*/  ULOP3.LUT UR6, UR6, 0x1, URZ, 0xc0, !UPT ;  /* 0x0000000106067892 */ /* 0x000fc8000f8ec0ff */
[----:B------:R-:W-:-:S11]  /*04f0*/  UISETP.NE.U32.AND UP5, UPT, UR6, 0x1, UPT ;  /* 0x000000010600788c */ /* 0x000fd6000bfa5070 */
.L_x_8:
[----:B------:R-:W3:Y:S01]  /*0500*/  SHFL.IDX PT, R0, R96, RZ, 0x1f ;  /* 0x00001fff60007589 */ /* 0x000ee200000e0000 */
[----:B------:R-:W-:-:S04]  /*0510*/  UISETP.NE.AND UP1, UPT, UR10, 0x2, UPT ;  /* 0x000000020a00788c */ /* 0x000fc8000bf25270 */
[----:B------:R-:W-:Y:S02]  /*0520*/  UISETP.EQ.AND UP2, UPT, UR5, URZ, !UP1 ;  /* 0x000000ff0500728c */ /* 0x000fe4000cf42270 */
[----:B------:R-:W-:-:S04]  /*0530*/  USEL UR6, URZ, 0x1, UP1 ;  /* 0x00000001ff067887 */ /* 0x000fc80008800000 */
[----:B------:R-:W-:Y:S02]  /*0540*/  PLOP3.LUT P5, PT, P1, PT, UP2, 0x80, 0x8 ;  /* 0x000000000008781c */ /* 0x000fe40000faf028 */
[----:B---3--:R-:W-:-:S13]  /*0550*/  ISETP.NE.AND P0, PT, R0, RZ, PT ;  /* 0x000000ff0000720c */ /* 0x008fda0003f05270 */
[----:B------:R-:W-:Y:S05]  /*0560*/  @P0 BRA `(.L_x_9) ;  /* 0x0000000000440947 */ /* 0x000fea0003800000 */
[----:B------:R-:W-:Y:S01]  /*0570*/  UMOV UR8, 0x400 ;  /* 0x0000040000087882 */ /* 0x000fe20000000000 */
[----:B------:R-:W-:Y:S01]  /*0580*/  UMOV UR7, 0x1 ;  /* 0x0000000100077882 */ /* 0x000fe20000000000 */
[----:B------:R-:W-:Y:S02]  /*0590*/  ULEA UR8, UR37, UR8, 0x18 ;  /* 0x0000000825087291 */ /* 0x000fe4000f8ec0ff */
[----:B------:R-:W-:-:S04]  /*05a0*/  UIADD3 UR12, UPT, UPT, -UR7, 0x100000, URZ ;  /* 0x00100000070c7890 */ /* 0x000fc8000fffe1ff */
[----:B------:R-:W-:Y:S02]  /*05b0*/  USHF.L.U32 UR13, UR12, 0xb, URZ ;  /* 0x0000000b0c0d7899 */ /* 0x000fe400080006ff */
[----:B------:R-:W-:Y:S01]  /*05c0*/  USHF.L.U32 UR12, UR12, 0x1, URZ ;  /* 0x000000010c0c7899 */ /* 0x000fe200080006ff */
[----:B------:R-:W-:Y:S01]  /*05d0*/  ELECT P0, URZ, PT ;  /* 0x0000000000ff782f */ /* 0x000fe20003800000 */
[----:B------:R-:W3:Y:S10]  /*05e0*/  FENCE.VIEW.ASYNC.S ;  /* 0x00000000000073c6 */ /* 0x000ef40000000000 */
[----:B---3--:R3:W4:Y:S01]  /*05f0*/  SYNCS.EXCH.64 URZ, [UR8], UR12 ;  /* 0x0000000c08ff75b2 */ /* 0x0087220008000100 */
[----:B------:R3:W1:Y:S01]  /*0600*/  SYNCS.EXCH.64 URZ, [UR8+0x20], UR12 ;  /* 0x0000200c08ff75b2 */ /* 0x0006620008000100 */
[----:B------:R3:W1:Y:S01]  /*0610*/  SYNCS.EXCH.64 URZ, [UR8+0x8], UR12 ;  /* 0x0000080c08ff75b2 */ /* 0x0006620008000100 */
[----:B------:R3:W1:Y:S01]  /*0620*/  SYNCS.EXCH.64 URZ, [UR8+0x28], UR12 ;  /* 0x0000280c08ff75b2 */ /* 0x0006620008000100 */
[----:B------:R3:W1:Y:S01]  /*0630*/  SYNCS.EXCH.64 URZ, [UR8+0x10], UR12 ;  /* 0x0000100c08ff75b2 */ /* 0x0006620008000100 */
[----:B------:R3:W1:Y:S01]  /*0640*/  SYNCS.EXCH.64 URZ, [UR8+0x30], UR12 ;  /* 0x0000300c08ff75b2 */ /* 0x0006620008000100 */
[----:B------:R3:W1:Y:S01]  /*0650*/  SYNCS.EXCH.64 URZ, [UR8+0x18], UR12 ;  /* 0x0000180c08ff75b2 */ /* 0x0006620008000100 */
[----:B------:R3:W1:Y:S01]  /*0660*/  SYNCS.EXCH.64 URZ, [UR8+0x38], UR12 ;  /* 0x0000380c08ff75b2 */ /* 0x0006620008000100 */
[----:B------:R-:W-:Y:S01]  /*0670*/  NOP ;  /* 0x0000000000007918 */ /* 0x000fe20000000000 */
.L_x_9:
[----:B------:R-:W2:Y:S01]  /*0680*/  SHFL.IDX PT, R0, R96, RZ, 0x1f ;  /* 0x00001fff60007589 */ /* 0x000ea200000e0000 */
[----:B------:R-:W-:Y:S01]  /*0690*/  NOP ;  /* 0x0000000000007918 */ /* 0x000fe20000000000 */
[----:B--2---:R-:W-:-:S13]  /*06a0*/  ISETP.NE.AND P0, PT, R0, 0x1, PT ;  /* 0x000000010000780c */ /* 0x004fda0003f05270 */
[----:B------:R-:W-:Y:S05]  /*06b0*/  @P0 BRA `(.L_x_10) ;  /* 0x0000000000540947 */ /* 0x000fea0003800000 */
[----:B------:R-:W-:Y:S01]  /*06c0*/  UMOV UR9, 0x400 ;  /* 0x0000040000097882 */ /* 0x000fe20000000000 */
[----:B---3--:R-:W-:Y:S01]  /*06d0*/  UMOV UR8, 0x20 ;  /* 0x0000002000087882 */ /* 0x008fe20000000000 */
[----:B------:R-:W-:Y:S01]  /*06e0*/  UMOV UR7, 0x80 ;  /* 0x0000008000077882 */ /* 0x000fe20000000000 */
[----:B------:R-:W-:Y:S02]  /*06f0*/  ULEA UR9, UR37, UR9, 0x18 ;  /* 0x0000000925097291 */ /* 0x000fe4000f8ec0ff */
[----:B------:R-:W-:-:S04]  /*0700*/  UIADD3 UR12, UPT, UPT, -UR8, 0x100000, URZ ;  /* 0x00100000080c7890 */ /* 0x000fc8000fffe1ff */
[----:B------:R-:W-:Y:S02]  /*0710*/  USHF.L.U32 UR13, UR12, 0xb, URZ ;  /* 0x0000000b0c0d7899 */ /* 0x000fe400080006ff */
[----:B------:R-:W-:Y:S02]  /*0720*/  USHF.L.U32 UR12, UR12, 0x1, URZ ;  /* 0x000000010c0c7899 */ /* 0x000fe400080006ff */
[----:B------:R-:W-:-:S04]  /*0730*/  UIADD3 UR14, UPT, UPT, -UR7, 0x100000, URZ ;  /* 0x00100000070e7890 */ /* 0x000fc8000fffe1ff */
[----:B------:R-:W-:Y:S02]  /*0740*/  USHF.L.U32 UR15, UR14, 0xb, URZ ;  /* 0x0000000b0e0f7899 */ /* 0x000fe400080006ff */
[----:B------:R-:W-:Y:S01]  /*0750*/  USHF.L.U32 UR14, UR14, 0x1, URZ ;  /* 0x000000010e0e7899 */ /* 0x000fe200080006ff */
[----:B------:R-:W-:Y:S01]  /*0760*/  ELECT P0, URZ, PT ;  /* 0x0000000000ff782f */ /* 0x000fe20003800000 */
[----:B------:R-:W2:Y:S02]  /*0770*/  FENCE.VIEW.ASYNC.S ;  /* 0x00000000000073c6 */ /* 0x000ea40000000000 */
[----:B--2---:R2:W3:Y:S08]  /*0780*/  SYNCS.EXCH.64 URZ, [UR9+0x40], UR12 ;  /* 0x0000400c09ff75b2 */ /* 0x0044f00008000100 */
        /* <DEDUP_REMOVED lines=8> */
.L_x_10:
[----:B------:R-:W4:Y:S01]  /*0810*/  SHFL.IDX PT, R0, R96, RZ, 0x1f ;  /* 0x00001fff60007589 */ /* 0x000f2200000e0000 */
[----:B------:R-:W-:Y:S01]  /*0820*/  NOP ;  /* 0x0000000000007918 */ /* 0x000fe20000000000 */
[----:B----4-:R-:W-:-:S13]  /*0830*/  ISETP.NE.AND P0, PT, R0, 0x3, PT ;  /* 0x000000030000780c */ /* 0x010fda0003f05270 */
[----:B------:R-:W-:Y:S05]  /*0840*/  @P0 BRA `(.L_x_11) ;  /* 0x00000000002c0947 */ /* 0x000fea0003800000 */
[----:B---3--:R-:W-:Y:S01]  /*0850*/  UMOV UR8, 0x400 ;  /* 0x0000040000087882 */ /* 0x008fe20000000000 */
[----:B------:R-:W-:Y:S01]  /*0860*/  UMOV UR7, 0x20 ;  /* 0x0000002000077882 */ /* 0x000fe20000000000 */
[----:B------:R-:W-:Y:S02]  /*0870*/  ULEA UR8, UR37, UR8, 0x18 ;  /* 0x0000000825087291 */ /* 0x000fe4000f8ec0ff */
[----:B--2---:R-:W-:-:S04]  /*0880*/  UIADD3 UR12, UPT, UPT, -UR7, 0x100000, URZ ;  /* 0x00100000070c7890 */ /* 0x004fc8000fffe1ff */
[----:B------:R-:W-:Y:S02]  /*0890*/  USHF.L.U32 UR13, UR12, 0xb, URZ ;  /* 0x0000000b0c0d7899 */ /* 0x000fe400080006ff */
[----:B------:R-:W-:Y:S01]  /*08a0*/  USHF.L.U32 UR12, UR12, 0x1, URZ ;  /* 0x000000010c0c7899 */ /* 0x000fe200080006ff */
[----:B------:R-:W-:Y:S01]  /*08b0*/  ELECT P0, URZ, PT ;  /* 0x0000000000ff782f */ /* 0x000fe20003800000 */
[----:B------:R-:W2:Y:S10]  /*08c0*/  FENCE.VIEW.ASYNC.S ;  /* 0x00000000000073c6 */ /* 0x000eb40000000000 */
[----:B--2---:R4:W2:Y:S01]  /*08d0*/  SYNCS.EXCH.64 URZ, [UR8+0x80], UR12 ;  /* 0x0000800c08ff75b2 */ /* 0x0048a20008000100 */
[----:B------:R4:W3:Y:S02]  /*08e0*/  SYNCS.EXCH.64 URZ, [UR8+0x88], UR12 ;  /* 0x0000880c08ff75b2 */ /* 0x0008e40008000100 */
[----:B----4-:R-:W-:Y:S01]  /*08f0*/  NOP ;  /* 0x0000000000007918 */ /* 0x010fe20000000000 */
.L_x_11:
[----:B------:R-:W4:Y:S01]  /*0900*/  SHFL.IDX PT, R0, R96, RZ, 0x1f ;  /* 0x00001fff60007589 */ /* 0x000f2200000e0000 */
[----:B------:R-:W-:Y:S01]  /*0910*/  NOP ;  /* 0x0000000000007918 */ /* 0x000fe20000000000 */
[----:B----4-:R-:W-:-:S13]  /*0920*/  ISETP.NE.AND P0, PT, R0, 0x4, PT ;  /* 0x000000040000780c */ /* 0x010fda0003f05270 */
[----:B------:R-:W-:Y:S05]  /*0930*/  @P0 BRA `(.L_x_12) ;  /* 0x0000000000480947 */ /* 0x000fea0003800000 */
[----:B--2---:R-:W-:Y:S01]  /*0940*/  UMOV UR9, 0x1e0 ;  /* 0x000001e000097882 */ /* 0x004fe20000000000 */
[----:B---3--:R-:W-:Y:S01]  /*0950*/  UMOV UR8, 0x400 ;  /* 0x0000040000087882 */ /* 0x008fe20000000000 */
[----:B------:R-:W-:Y:S01]  /*0960*/  USEL UR9, UR9, 0x1a0, UP5 ;  /* 0x000001a009097887 */ /* 0x000fe2000a800000 */
        /* <DEDUP_REMOVED lines=10> */
[----:B--2---:R4:W2:Y:S08]  /*0a10*/  SYNCS.EXCH.64 URZ, [UR8+0x90], UR12 ;  /* 0x0000900c08ff75b2 */ /* 0x0048b00008000100 */
[----:B------:R4:W3:Y:S01]  /*0a20*/  SYNCS.EXCH.64 URZ, [UR8+0xa0], UR14 ;  /* 0x0000a00e08ff75b2 */ /* 0x0008e20008000100 */
[----:B------:R4:W1:Y:S01]  /*0a30*/  SYNCS.EXCH.64 URZ, [UR8+0x98], UR12 ;  /* 0x0000980c08ff75b2 */ /* 0x0008620008000100 */
[----:B------:R4:W1:Y:S02]  /*0a40*/  SYNCS.EXCH.64 URZ, [UR8+0xa8], UR14 ;  /* 0x0000a80e08ff75b2 */ /* 0x0008640008000100 */
[----:B----4-:R-:W-:Y:S01]  /*0a50*/  NOP ;  /* 0x0000000000007918 */ /* 0x010fe20000000000 */
.L_x_12:
[----:B------:R-:W4:Y:S01]  /*0a60*/  SHFL.IDX PT, R0, R96, RZ, 0x1f ;  /* 0x00001fff60007589 */ /* 0x000f2200000e0000 */
[----:B------:R-:W-:Y:S01]  /*0a70*/  NOP ;  /* 0x0000000000007918 */ /* 0x000fe20000000000 */
[----:B----4-:R-:W-:-:S13]  /*0a80*/  ISETP.NE.AND P0, PT, R0, 0x5, PT ;  /* 0x000000050000780c */ /* 0x010fda0003f05270 */
[----:B------:R-:W-:Y:S05]  /*0a90*/  @P0 BRA `(.L_x_13) ;  /* 0x0000000000540947 */ /* 0x000fea0003800000 */
[----:B--2---:R-:W-:Y:S01]  /*0aa0*/  UMOV UR9, 0x400 ;  /* 0x0000040000097882 */ /* 0x004fe20000000000 */
        /* <DEDUP_REMOVED lines=14> */
[----:B------:R4:W1:Y:S01]  /*0b90*/  SYNCS.EXCH.64 URZ, [UR9+0xd8], UR14 ;  /* 0x0000d80e09ff75b2 */ /* 0x0008620008000100 */
[----:B------:R4:W1:Y:S01]  /*0ba0*/  SYNCS.EXCH.64 URZ, [UR9+0xc0], UR12 ;  /* 0x0000c00c09ff75b2 */ /* 0x0008620008000100 */
[----:B------:R4:W1:Y:S01]  /*0bb0*/  SYNCS.EXCH.64 URZ, [UR9+0xe0], UR14 ;  /* 0x0000e00e09ff75b2 */ /* 0x0008620008000100 */
[----:B------:R4:W1:Y:S01]  /*0bc0*/  SYNCS.EXCH.64 URZ, [UR9+0xc8], UR12 ;  /* 0x0000c80c09ff75b2 */ /* 0x0008620008000100 */
[----:B------:R4:W1:Y:S02]  /*0bd0*/  SYNCS.EXCH.64 URZ, [UR9+0xe8], UR14 ;  /* 0x0000e80e09ff75b2 */ /* 0x0008640008000100 */
[----:B----4-:R-:W-:Y:S01]  /*0be0*/  NOP ;  /* 0x0000000000007918 */ /* 0x010fe20000000000 */
.L_x_13:
[----:B------:R-:W4:Y:S01]  /*0bf0*/  SHFL.IDX PT, R0, R96, RZ, 0x1f ;  /* 0x00001fff60007589 */ /* 0x000f2200000e0000 */
[----:B------:R-:W-:Y:S01]  /*0c00*/  ISETP.NE.OR P1, PT, RZ, UR10, !P1 ;  /* 0x0000000aff007c0c */ /* 0x000fe2000cf25670 */
        /* <DEDUP_REMOVED lines=12> */
[----:B------:R4:W3:Y:S01]  /*0cd0*/  SYNCS.EXCH.64 URZ, [UR8+0x100], UR12 ;  /* 0x0001000c08ff75b2 */ /* 0x0008e20008000100 */
[----:B------:R4:W1:Y:S01]  /*0ce0*/  SYNCS.EXCH.64 URZ, [UR8+0xf8], UR12 ;  /* 0x0000f80c08ff75b2 */ /* 0x0008620008000100 */
[----:B------:R4:W1:Y:S02]  /*0cf0*/  SYNCS.EXCH.64 URZ, [UR8+0x108], UR12 ;  /* 0x0001080c08ff75b2 */ /* 0x0008640008000100 */
[----:B----4-:R-:W-:Y:S01]  /*0d00*/  NOP ;  /* 0x0000000000007918 */ /* 0x010fe20000000000 */
.L_x_14:
[----:B------:R-:W-:Y:S01]  /*0d10*/  VOTEU.ALL UP1, P1 ;  /* 0x0000000000ff7886 */ /* 0x000fe20000820000 */
[----:B---3--:R-:W3:Y:S01]  /*0d20*/  LDCU UR8, c[0x0][0x36c] ;  /* 0x00006d80ff0877ac */ /* 0x008ee20008000800 */
[----:B------:R-:W-:Y:S01]  /*0d30*/  NOP ;  /* 0x0000000000007918 */ /* 0x000fe20000000000 */
[----:B------:R-:W-:Y:S01]  /*0d40*/  LOP3.LUT R10, R105, 0x1f, RZ, 0xc0, !PT ;  /* 0x0000001f690a7812 */ /* 0x000fe200078ec0ff */
[----:B--2---:R-:W-:Y:S01]  /*0d50*/  UMOV UR12, 0x20 ;  /* 0x00000020000c7882 */ /* 0x004fe20000000000 */
[----:B------:R-:W-:Y:S01]  /*0d60*/  @!UP1 UMOV UR7, 0x400 ;  /* 0x0000040000079882 */ /* 0x000fe20000000000 */
[----:B------:R-:W-:-:S04]  /*0d70*/  @!UP1 UIADD3 UR12, UPT, UPT, -UR12, 0x100000, URZ ;  /* 0x001000000c0c9890 */ /* 0x000fc8000fffe1ff */
[----:B------:R-:W-:Y:S02]  /*0d80*/  @!UP1 USHF.L.U32 UR13, UR12, 0xb, URZ ;  /* 0x0000000b0c0d9899 */ /* 0x000fe400080006ff */
[----:B------:R-:W-:Y:S02]  /*0d90*/  @!UP1 USHF.L.U32 UR12, UR12, 0x1, URZ ;  /* 0x000000010c0c9899 */ /* 0x000fe400080006ff */
[----:B------:R-:W-:Y:S01]  /*0da0*/  @!UP1 ULEA UR7, UR37, UR7, 0x18 ;  /* 0x0000000725079291 */ /* 0x000fe2000f8ec0ff */
[----:B------:R-:W-:Y:S01]  /*0db0*/  VOTEU.ALL UP1, P1 ;  /* 0x0000000000ff7886 */ /* 0x000fe20000820000 */
[----:B------:R-:W-:Y:S01]  /*0dc0*/  UISETP.NE.AND UP4, UPT, UR10, URZ, UPT ;  /* 0x000000ff0a00728c */ /* 0x000fe2000bf85270 */
[----:B------:R-:W2:Y:S09]  /*0dd0*/  FENCE.VIEW.ASYNC.S ;  /* 0x00000000000073c6 */ /* 0x000eb20000000000 */
[----:B--2---:R2:W4:Y:S01]  /*0de0*/  @!UP1 SYNCS.EXCH.64 URZ, [UR7+0x110], UR12 ;  /* 0x0001100c07ff95b2 */ /* 0x0045220008000100 */
[----:B---3--:R-:W-:-:S09]  /*0df0*/  UISETP.EQ.U32.AND UP1, UPT, UR8, 0x1, UPT ;  /* 0x000000010800788c */ /* 0x008fd2000bf22070 */
[----:B------:R-:W-:Y:S05]  /*0e00*/  BRA.U !UP1, `(.L_x_15) ;  /* 0x0000000109087547 */ /* 0x000fea000b800000 */
[----:B-1--4-:R-:W-:Y:S01]  /*0e10*/  UCGABAR_ARV ;  /* 0x00000000000079c7 */ /* 0x012fe20008000000 */
[----:B------:R-:W-:Y:S05]  /*0e20*/  BRA `(.L_x_16) ;  /* 0x0000000000047947 */ /* 0x000fea0003800000 */
.L_x_15:
[----:B-1--4-:R-:W-:Y:S01]  /*0e30*/  NOP ;  /* 0x0000000000007918 */ /* 0x012fe20000000000 */
.L_x_16:
[----:B------:R-:W1:Y:S01]  /*0e40*/  S2R R15, SR_CTAID.Y ;  /* 0x00000000000f7919 */ /* 0x000e620000002600 */
[----:B------:R-:W-:-:S05]  /*0e50*/  CS2R.32 R91, SR_CgaSize ;  /* 0x00000000005b7805 */ /* 0x000fca0000008a00 */
[----:B------:R-:W-:-:S05]  /*0e60*/  IMAD R91, R91, -0xa0, RZ ;  /* 0xffffff605b5b7824 */ /* 0x000fca00078e02ff */
[----:B--2---:R-:W-:-:S14]  /*0e70*/  R2UR UR7, R91 ;  /* 0x000000005b0772ca */ /* 0x004fdc00000e0000 */
[----:B------:R-:W2:Y:S01]  /*0e80*/  LDCU UR7, c[0x0][UR7+0x2b4] ;  /* 0x00005680070777ac */ /* 0x000ea20008000800 */
[----:B------:R-:W-:-:S05]  /*0e90*/  CS2R.32 R0, SR_CgaSize ;  /* 0x0000000000007805 */ /* 0x000fca0000008a00 */
[----:B------:R-:W-:-:S06]  /*0ea0*/  IMAD R0, R0, -0xa0, RZ ;  /* 0xffffff6000007824 */ /* 0x000fcc00078e02ff */
[----:B------:R-:W3:Y:S01]  /*0eb0*/  LDC R0, c[0x0][R0+0x2a4] ;  /* 0x0000a90000007b82 */ /* 0x000ee20000000800 */
[----:B------:R-:W-:Y:S01]  /*0ec0*/  PRMT R8, RZ, 0x7610, R8 ;  /* 0x00007610ff087816 */ /* 0x000fe20000000008 */
[----:B------:R-:W4:Y:S01]  /*0ed0*/  S2R R9, SR_CTAID.X ;  /* 0x0000000000097919 */ /* 0x000f220000002500 */
[----:B------:R-:W-:-:S05]  /*0ee0*/  CS2R.32 R91, SR_CgaSize ;  /* 0x00000000005b7805 */ /* 0x000fca0000008a00 */
[----:B------:R-:W-:-:S05]  /*0ef0*/  IMAD R91, R91, -0xa0, RZ ;  /* 0xffffff605b5b7824 */ /* 0x000fca00078e02ff */
[----:B------:R-:W-:-:S14]  /*0f00*/  R2UR UR8, R91 ;  /* 0x000000005b0872ca */ /* 0x000fdc00000e0000 */
[----:B------:R-:W3:Y:S01]  /*0f10*/  LDCU UR8, c[0x0][UR8+0x2b0] ;  /* 0x00005600080877ac */ /* 0x000ee20008000800 */
[----:B------:R-:W-:Y:S01]  /*0f20*/  UISETP.NE.AND UP2, UPT, UR10, 0x2, UPT ;  /* 0x000000020a00788c */ /* 0x000fe2000bf45270 */
[----:B------:R-:W2:Y:S01]  /*0f30*/  LDC R11, c[0x0][0xb24] ;  /* 0x0002c900ff0b7b82 */ /* 0x000ea20000000800 */
[----:B------:R-:W-:-:S05]  /*0f40*/  CS2R.32 R2, SR_CgaSize ;  /* 0x0000000000027805 */ /* 0x000fca0000008a00 */
[----:B------:R-:W-:-:S06]  /*0f50*/  IMAD R2, R2, -0xa0, RZ ;  /* 0xffffff6002027824 */ /* 0x000fcc00078e02ff */
[----:B------:R-:W3:Y:S08]  /*0f60*/  LDC R2, c[0x0][R2+0x2a0] ;  /* 0x0000a80002027b82 */ /* 0x000ef00000000800 */
[----:B------:R-:W3:Y:S01]  /*0f70*/  LDC R40, c[0x0][0xb24] ;  /* 0x0002c900ff287b82 */ /* 0x000ee20000000800 */
[----:B-1----:R-:W-:-:S07]  /*0f80*/  I2FP.F32.U32 R90, R15 ;  /* 0x0000000f005a7245 */ /* 0x002fce0000201000 */
[----:B------:R-:W1:Y:S01]  /*0f90*/  S2UR UR36, SR_CTAID.Z ;  /* 0x00000000002479c3 */ /* 0x000e620000002700 */
[----:B--2---:R-:W-:Y:S01]  /*0fa0*/  ISETP.GE.AND P0, PT, R11, 0x1, PT ;  /* 0x000000010b00780c */ /* 0x004fe20003f06270 */
[----:B----4-:R-:W-:Y:S01]  /*0fb0*/  IMAD.MOV.U32 R14, RZ, RZ, R9 ;  /* 0x000000ffff0e7224 */ /* 0x010fe200078e0009 */
[----:B------:R-:W-:Y:S01]  /*0fc0*/  I2FP.F32.U32 R91, R9 ;  /* 0x00000009005b7245 */ /* 0x000fe20000201000 */
[----:B------:R-:W-:Y:S01]  /*0fd0*/  FMUL R90, R90, UR7 ;  /* 0x000000075a5a7c20 */ /* 0x000fe20008400000 */
[----:B------:R-:W2:Y:S03]  /*0fe0*/  LDCU UR7, c[0x0][0xb30] ;  /* 0x00016600ff0777ac */ /* 0x000ea60008000800 */
[----:B---3--:R-:W-:Y:S02]  /*0ff0*/  FMUL R91, R91, UR8 ;  /* 0x000000085b5b7c20 */ /* 0x008fe40008400000 */
[----:B------:R-:W3:Y:S08]  /*1000*/  F2I.U32.TRUNC.NTZ R90, R90 ;  /* 0x0000005a005a7305 */ /* 0x000ef0000020f000 */
[----:B------:R-:W4:Y:S01]  /*1010*/  F2I.U32.TRUNC.NTZ R91, R91 ;  /* 0x0000005b005b7305 */ /* 0x000f22000020f000 */
[----:B--2---:R-:W-:Y:S01]  /*1020*/  UISETP.NE.AND UP3, UPT, UR7, 0x1, UPT ;  /* 0x000000010700788c */ /* 0x004fe2000bf65270 */
[----:B---3--:R-:W-:-:S05]  /*1030*/  IADD3 R90, PT, PT, -R90, RZ, RZ ;  /* 0x000000ff5a5a7210 */ /* 0x008fca0007ffe1ff */
[----:B------:R-:W-:Y:S01]  /*1040*/  IMAD R90, R0, R90, R15 ;  /* 0x0000005a005a7224 */ /* 0x000fe200078e020f */
[----:B------:R-:W-:Y:S01]  /*1050*/  PRMT R0, RZ, 0x7610, R0 ;  /* 0x00007610ff007816 */ /* 0x000fe20000000000 */
[----:B----4-:R-:W-:-:S04]  /*1060*/  IMAD.MOV R91, RZ, RZ, -R91 ;  /* 0x000000ffff5b7224 */ /* 0x010fc800078e0a5b */
[----:B------:R-:W-:Y:S01]  /*1070*/  IMAD R91, R2, R91, R9 ;  /* 0x0000005b025b7224 */ /* 0x000fe200078e0209 */
[----:B-1----:R-:W-:Y:S06]  /*1080*/  BRA.U UP4, `(.L_x_17) ;  /* 0x0000000104247547 */ /* 0x002fec000b800000 */
[----:B------:R-:W-:Y:S01]  /*1090*/  ISETP.NE.AND P1, PT, R90, RZ, PT ;  /* 0x000000ff5a00720c */ /* 0x000fe20003f25270 */
[----:B------:R-:W-:Y:S01]  /*10a0*/  IMAD.MOV.U32 R0, RZ, RZ, 0x3 ;  /* 0x00000003ff007424 */ /* 0x000fe200078e00ff */
[C---:B------:R-:W-:Y:S02]  /*10b0*/  LOP3.LUT R2, R91.reuse, 0xfffffffe, RZ, 0xc0, !PT ;  /* 0xfffffffe5b027812 */ /* 0x040fe400078ec0ff */
[----:B------:R-:W-:Y:S02]  /*10c0*/  ISETP.LT.U32.OR P1, PT, R91, 0x2, !P1 ;  /* 0x000000025b00780c */ /* 0x000fe40004f21470 */
[----:B------:R-:W-:Y:S02]  /*10d0*/  SHF.L.U32 R0, R0, R2, RZ ;  /* 0x0000000200007219 */ /* 0x000fe400000006ff */
[----:B------:R-:W-:Y:S02]  /*10e0*/  SEL R4, RZ, 0x1, !P1 ;  /* 0x00000001ff047807 */ /* 0x000fe40004800000 */
[----:B------:R-:W-:-:S05]  /*10f0*/  SEL R3, RZ, 0x2, !P1 ;  /* 0x00000002ff037807 */ /* 0x000fca0004800000 */
[----:B------:R-:W-:-:S05]  /*1100*/  IMAD.IADD R3, R4, 0x1, R3 ;  /* 0x0000000104037824 */ /* 0x000fca00078e0203 */
[----:B------:R-:W-:Y:S02]  /*1110*/  PRMT R8, R3, 0x7610, R8 ;  /* 0x0000761003087816 */ /* 0x000fe40000000008 */
.L_x_17:
[----:B------:R-:W-:Y:S05]  /*1120*/  @!P0 BRA `(.L_x_18) ;  /* 0x0000000000b88947 */ /* 0x000fea0003800000 */
[----:B------:R-:W1:Y:S01]  /*1130*/  LDC.64 R4, c[0x0][0xb18] ;  /* 0x0002c600ff047b82 */ /* 0x000e620000000a00 */
[----:B------:R-:W-:-:S07]  /*1140*/  ISETP.NE.AND P0, PT, R11, 0x1, PT ;  /* 0x000000010b00780c */ /* 0x000fce0003f05270 */
[----:B------:R-:W2:Y:S08]  /*1150*/  LDC R14, c[0x0][0xb0c] ;  /* 0x0002c300ff0e7b82 */ /* 0x000eb00000000800 */
[----:B------:R-:W3:Y:S08]  /*1160*/  LDC R16, c[0x0][0x370] ;  /* 0x0000dc00ff107b82 */ /* 0x000ef00000000800 */
[----:B------:R-:W4:Y:S01]  /*1170*/  LDC R13, c[0x0][0x374] ;  /* 0x0000dd00ff0d7b82 */ /* 0x000f220000000800 */
[----:B-1----:R-:W-:-:S07]  /*1180*/  ISETP.NE.AND P1, PT, R4, 0x1, PT ;  /* 0x000000010400780c */ /* 0x002fce0003f25270 */
[----:B------:R-:W3:Y:S01]  /*1190*/  LDC.64 R6, c[0x0][0xb10] ;  /* 0x0002c400ff067b82 */ /* 0x000ee20000000a00 */
[----:B--2---:R-:W-:-:S07]  /*11a0*/  ISETP.NE.AND P2, PT, R14, 0x1, PT ;  /* 0x000000010e00780c */ /* 0x004fce0003f45270 */
[----:B------:R-:W1:Y:S08]  /*11b0*/  LDC R12, c[0x0][0xb20] ;  /* 0x0002c800ff0c7b82 */ /* 0x000e700000000800 */
[----:B------:R-:W2:Y:S01]  /*11c0*/  LDC.64 R2, c[0x0][0xb28] ;  /* 0x0002ca00ff027b82 */ /* 0x000ea20000000a00 */
[----:B----4-:R-:W-:-:S04]  /*11d0*/  IMAD.HI.U32 R17, R13, R5, RZ ;  /* 0x000000050d117227 */ /* 0x010fc800078e00ff */
[----:B------:R-:W-:-:S04]  /*11e0*/  IMAD.HI.U32 R5, R15, R5, RZ ;  /* 0x000000050f057227 */ /* 0x000fc800078e00ff */
[----:B---3--:R-:W-:-:S05]  /*11f0*/  IMAD.HI.U32 R18, R16, R6, RZ ;  /* 0x0000000610127227 */ /* 0x008fca00078e00ff */
[-C--:B------:R-:W-:Y:S01]  /*1200*/  @P2 SHF.R.U32.HI R16, RZ, R7.reuse, R18 ;  /* 0x00000007ff102219 */ /* 0x080fe20000011612 */
[----:B------:R-:W-:Y:S01]  /*1210*/  IMAD.HI.U32 R18, R9, R6, RZ ;  /* 0x0000000609127227 */ /* 0x000fe200078e00ff */
[-C--:B-1----:R-:W-:Y:S02]  /*1220*/  @P1 SHF.R.U32.HI R13, RZ, R12.reuse, R17 ;  /* 0x0000000cff0d1219 */ /* 0x082fe40000011611 */
[----:B------:R-:W-:Y:S02]  /*1230*/  SHF.R.U32.HI R5, RZ, R12, R5 ;  /* 0x0000000cff057219 */ /* 0x000fe40000011605 */
[----:B------:R-:W-:Y:S02]  /*1240*/  SHF.R.U32.HI R18, RZ, R7, R18 ;  /* 0x00000007ff127219 */ /* 0x000fe40000011612 */
[----:B------:R-:W-:Y:S01]  /*1250*/  SEL R5, R15, R5, !P1 ;  /* 0x000000050f057207 */ /* 0x000fe20004800000 */
[----:B--2---:R-:W-:Y:S01]  /*1260*/  IMAD.HI.U32 R17, R13, R2, RZ ;  /* 0x000000020d117227 */ /* 0x004fe200078e00ff */
[----:B------:R-:W-:-:S03]  /*1270*/  SEL R18, R9, R18, !P2 ;  /* 0x0000001209127207 */ /* 0x000fc60005000000 */
[----:B------:R-:W-:Y:S01]  /*1280*/  IMAD.HI.U32 R6, R16, R2, RZ ;  /* 0x0000000210067227 */ /* 0x000fe200078e00ff */
[----:B------:R-:W-:-:S04]  /*1290*/  @P0 SHF.R.U32.HI R13, RZ, R3, R17 ;  /* 0x00000003ff0d0219 */ /* 0x000fc80000011611 */
[----:B------:R-:W-:Y:S01]  /*12a0*/  @P0 SHF.R.U32.HI R16, RZ, R3, R6 ;  /* 0x00000003ff100219 */ /* 0x000fe20000011606 */
[----:B------:R-:W-:-:S04]  /*12b0*/  IMAD R13, R13, R11, RZ ;  /* 0x0000000b0d0d7224 */ /* 0x000fc800078e02ff */
[----:B------:R-:W-:Y:S01]  /*12c0*/  IMAD R6, R16, R11, RZ ;  /* 0x0000000b10067224 */ /* 0x000fe200078e02ff */
[----:B------:R-:W-:-:S04]  /*12d0*/  ISETP.GE.AND P1, PT, R5, R13, PT ;  /* 0x0000000d0500720c */ /* 0x000fc80003f26270 */
[----:B------:R-:W-:Y:S01]  /*12e0*/  ISETP.GE.OR P1, PT, R18, R6, P1 ;  /* 0x000000061200720c */ /* 0x000fe20000f26670 */
[----:B------:R-:W-:-:S05]  /*12f0*/  IMAD.HI.U32 R6, R5, R2, RZ ;  /* 0x0000000205067227 */ /* 0x000fca00078e00ff */
[----:B------:R-:W-:-:S04]  /*1300*/  SHF.R.U32.HI R6, RZ, R3, R6 ;  /* 0x00000003ff067219 */ /* 0x000fc80000011606 */
[----:B------:R-:W-:-:S03]  /*1310*/  SEL R6, R5, R6, !P0 ;  /* 0x0000000605067207 */ /* 0x000fc60004000000 */
[----:B------:R-:W-:Y:S01]  /*1320*/  @!P1 IMAD.HI.U32 R7, R18, R2, RZ ;  /* 0x0000000212079227 */ /* 0x000fe200078e00ff */
[----:B------:R-:W-:-:S04]  /*1330*/  IADD3 R2, PT, PT, -R6, RZ, RZ ;  /* 0x000000ff06027210 */ /* 0x000fc80007ffe1ff */
[----:B------:R-:W-:Y:S01]  /*1340*/  @!P1 SHF.R.U32.HI R3, RZ, R3, R7 ;  /* 0x00000003ff039219 */ /* 0x000fe20000011607 */
[----:B------:R-:W-:Y:S01]  /*1350*/  IMAD R2, R11, R2, R5 ;  /* 0x000000020b027224 */ /* 0x000fe200078e0205 */
[----:B------:R-:W-:Y:S02]  /*1360*/  IADD3 R7, PT, PT, -R5, RZ, RZ ;  /* 0x000000ff05077210 */ /* 0x000fe40007ffe1ff */
[----:B------:R-:W-:-:S03]  /*1370*/  @!P1 SEL R3, R18, R3, !P0 ;  /* 0x0000000312039207 */ /* 0x000fc60004000000 */
[----:B------:R-:W-:Y:S02]  /*1380*/  IMAD R7, R4, R7, R15 ;  /* 0x0000000704077224 */ /* 0x000fe400078e020f */
[--C-:B------:R-:W-:Y:S02]  /*1390*/  @!P1 IMAD.IADD R6, R6, 0x1, -R3.reuse ;  /* 0x0000000106069824 */ /* 0x100fe400078e0a03 */
[----:B------:R-:W-:Y:S01]  /*13a0*/  @!P1 IMAD R3, R2, R16, R3 ;  /* 0x0000001002039224 */ /* 0x000fe200078e0203 */
[----:B------:R-:W-:Y:S01]  /*13b0*/  IADD3 R2, PT, PT, -R18, RZ, RZ ;  /* 0x000000ff12027210 */ /* 0x000fe20007ffe1ff */
[----:B------:R-:W-:Y:S02]  /*13c0*/  @!P1 IMAD R5, R6, R11, R18 ;  /* 0x0000000b06059224 */ /* 0x000fe400078e0212 */
[----:B------:R-:W-:Y:S02]  /*13d0*/  @!P1 IMAD.MOV.U32 R18, RZ, RZ, R3 ;  /* 0x000000ffff129224 */ /* 0x000fe400078e0003 */
[----:B------:R-:W-:-:S02]  /*13e0*/  IMAD R2, R14, R2, R9 ;  /* 0x000000020e027224 */ /* 0x000fc400078e0209 */
[----:B------:R-:W-:Y:S02]  /*13f0*/  IMAD R15, R5, R4, R7 ;  /* 0x00000004050f7224 */ /* 0x000fe400078e0207 */
[----:B------:R-:W-:Y:S02]  /*1400*/  IMAD R14, R18, R14, R2 ;  /* 0x0000000e120e7224 */ /* 0x000fe400078e0202 */
.L_x_18:
[----:B------:R-:W-:Y:S05]  /*1410*/  BRA.U UP3, `(.L_x_19) ;  /* 0x0000000103407547 */ /* 0x000fea000b800000 */
[----:B------:R-:W1:Y:S08]  /*1420*/  LDC.64 R4, c[0x0][0xb10] ;  /* 0x0002c400ff047b82 */ /* 0x000e700000000a00 */
[----:B------:R-:W2:Y:S08]  /*1430*/  LDC.64 R2, c[0x0][0xb18] ;  /* 0x0002c600ff027b82 */ /* 0x000eb00000000a00 */
[----:B------:R-:W3:Y:S08]  /*1440*/  LDC R6, c[0x0][0xb20] ;  /* 0x0002c800ff067b82 */ /* 0x000ef00000000800 */
[----:B------:R-:W4:Y:S01]  /*1450*/  LDC R7, c[0x0][0xb0c] ;  /* 0x0002c300ff077b82 */ /* 0x000f220000000800 */
[----:B-1----:R-:W-:-:S05]  /*1460*/  IMAD.HI.U32 R4, R14, R4, RZ ;  /* 0x000000040e047227 */ /* 0x002fca00078e00ff */
[----:B------:R-:W-:Y:S01]  /*1470*/  SHF.R.U32.HI R4, RZ, R5, R4 ;  /* 0x00000005ff047219 */ /* 0x000fe20000011604 */
[----:B--2---:R-:W-:Y:S01]  /*1480*/  IMAD.HI.U32 R3, R15, R3, RZ ;  /* 0x000000030f037227 */ /* 0x004fe200078e00ff */
[----:B------:R-:W-:-:S04]  /*1490*/  ISETP.NE.AND P0, PT, R2, 0x1, PT ;  /* 0x000000010200780c */ /* 0x000fc80003f05270 */
[----:B---3--:R-:W-:-:S04]  /*14a0*/  SHF.R.U32.HI R3, RZ, R6, R3 ;  /* 0x00000006ff037219 */ /* 0x008fc80000011603 */
[----:B------:R-:W-:Y:S02]  /*14b0*/  SEL R3, R15, R3, !P0 ;  /* 0x000000030f037207 */ /* 0x000fe40004000000 */
[----:B----4-:R-:W-:-:S04]  /*14c0*/  ISETP.NE.AND P1, PT, R7, 0x1, PT ;  /* 0x000000010700780c */ /* 0x010fc80003f25270 */
[----:B------:R-:W-:-:S05]  /*14d0*/  SEL R5, R14, R4, !P1 ;  /* 0x000000040e057207 */ /* 0x000fca0004800000 */
[----:B------:R-:W-:Y:S02]  /*14e0*/  IMAD.IADD R4, R3, 0x1, -R5 ;  /* 0x0000000103047824 */ /* 0x000fe400078e0a05 */
[----:B------:R-:W-:Y:S02]  /*14f0*/  IMAD.IADD R3, R5, 0x1, -R3 ;  /* 0x0000000105037824 */ /* 0x000fe400078e0a03 */
[----:B------:R-:W-:Y:S02]  /*1500*/  IMAD R14, R4, R7, R14 ;  /* 0x00000007040e7224 */ /* 0x000fe400078e020e */
[----:B------:R-:W-:Y:S02]  /*1510*/  IMAD R15, R3, R2, R15 ;  /* 0x00000002030f7224 */ /* 0x000fe400078e020f */
.L_x_19:
[----:B------:R-:W-:Y:S05]  /*1520*/  BRA.U !UP1, `(.L_x_20) ;  /* 0x00000001090c7547 */ /* 0x000fea000b800000 */
[----:B------:R-:W-:Y:S01]  /*1530*/  UCGABAR_WAIT ;  /* 0x0000000000007dc7 */ /* 0x000fe20008000000 */
[----:B------:R-:W-:Y:S01]  /*1540*/  CCTL.IVALL ;  /* 0x00000000ff00798f */ /* 0x000fe20002000000 */
[----:B------:R-:W-:Y:S05]  /*1550*/  BRA `(.L_x_21) ;  /* 0x0000000000047947 */ /* 0x000fea0003800000 */
.L_x_20:
[----:B------:R-:W-:Y:S06]  /*1560*/  BAR.SYNC.DEFER_BLOCKING 0x0 ;  /* 0x0000000000007b1d */ /* 0x000fec0000010000 */
.L_x_21:
[----:B------:R-:W-:Y:S05]  /*1570*/  BRA.U UP2, `(.L_x_22) ;  /* 0x0000001102b47547 */ /* 0x000fea000b800000 */
[----:B------:R-:W1:Y:S01]  /*1580*/  LDCU UR4, c[0x0][0x38c] ;  /* 0x00007180ff0477ac */ /* 0x000e620008000800 */
[----:B------:R-:W2:Y:S01]  /*1590*/  LDC R8, c[0x0][0x370] ;  /* 0x0000dc00ff087b82 */ /* 0x000ea20000000800 */
[C---:B------:R-:W-:Y:S01]  /*15a0*/  IMAD.SHL.U32 R19, R9.reuse, 0x80, RZ ;  /* 0x0000008009137824 */ /* 0x040fe200078e00ff */
[----:B------:R-:W-:Y:S01]  /*15b0*/  PLOP3.LUT P1, PT, PT, PT, UP5, 0x80, 0x8 ;  /* 0x000000000008781c */ /* 0x000fe20003f2f058 */
[----:B------:R-:W-:Y:S01]  /*15c0*/  UISETP.NE.AND UP1, UPT, UR10, URZ, UPT ;  /* 0x000000ff0a00728c */ /* 0x000fe2000bf25270 */
[----:B------:R-:W-:Y:S01]  /*15d0*/  ISETP.NE.AND P4, PT, R10, RZ, P5 ;  /* 0x000000ff0a00720c */ /* 0x000fe20002f85270 */
[----:B------:R-:W-:Y:S01]  /*15e0*/  IMAD.SHL.U32 R18, R9, 0x40, RZ ;  /* 0x0000004009127824 */ /* 0x000fe200078e00ff */
[----:B------:R-:W-:Y:S01]  /*15f0*/  PLOP3.LUT P1, PT, P1, PT, PT, 0x8, 0x80 ;  /* 0x000000000080781c */ /* 0x000fe20000f2e170 */
[----:B------:R-:W-:Y:S01]  /*1600*/  IMAD.MOV.U32 R17, RZ, RZ, 0x1 ;  /* 0x00000001ff117424 */ /* 0x000fe200078e00ff */
[----:B------:R-:W3:Y:S01]  /*1610*/  LDC R0, c[0x0][0x374] ;  /* 0x0000dd00ff007b82 */ /* 0x000ee20000000800 */
[----:B------:R-:W-:Y:S01]  /*1620*/  IMAD.MOV.U32 R16, RZ, RZ, RZ ;  /* 0x000000ffff107224 */ /* 0x000fe200078e00ff */
[----:B------:R-:W-:Y:S01]  /*1630*/  CS2R R12, SRZ ;  /* 0x00000000000c7805 */ /* 0x000fe2000001ff00 */
[----:B------:R-:W-:Y:S01]  /*1640*/  IMAD.MOV.U32 R11, RZ, RZ, 0x1 ;  /* 0x00000001ff0b7424 */ /* 0x000fe200078e00ff */
[----:B------:R-:W-:Y:S01]  /*1650*/  LOP3.LUT R19, R19, 0x80, RZ, 0xc0, !PT ;  /* 0x0000008013137812 */ /* 0x000fe200078ec0ff */
[----:B------:R-:W4:Y:S01]  /*1660*/  LDCU.64 UR14, c[0x0][0x348] ;  /* 0x00006900ff0e77ac */ /* 0x000f220008000a00 */
[----:B-1----:R-:W-:-:S02]  /*1670*/  UIADD3 UR5, UPT, UPT, UR4, 0x3f, URZ ;  /* 0x0000003f04057890 */ /* 0x002fc4000fffe0ff */
[----:B------:R-:W-:Y:S02]  /*1680*/  USEL UR22, UR6, 0x2, UP1 ;  /* 0x0000000206167887 */ /* 0x000fe40008800000 */
[----:B------:R-:W-:Y:S01]  /*1690*/  USHF.R.S32.HI UR7, URZ, 0x1f, UR5 ;  /* 0x0000001fff077899 */ /* 0x000fe20008011405 */
[----:B------:R-:W-:-:S03]  /*16a0*/  UMOV UR23, URZ ;  /* 0x000000ff00177c82 */ /* 0x000fc60008000000 */
[----:B------:R-:W-:Y:S02]  /*16b0*/  ULEA.HI UR7, UR7, UR5, URZ, 0x6 ;  /* 0x0000000507077291 */ /* 0x000fe4000f8f30ff */
[----:B------:R-:W-:Y:S02]  /*16c0*/  UIADD3 UR5, UPT, UPT, UR4, -0x1, URZ ;  /* 0xffffffff04057890 */ /* 0x000fe4000fffe0ff */
[----:B------:R-:W-:Y:S02]  /*16d0*/  USHF.R.S32.HI UR7, URZ, 0x6, UR7 ;  /* 0x00000006ff077899 */ /* 0x000fe40008011407 */
[----:B------:R-:W-:Y:S02]  /*16e0*/  UISETP.GE.U32.AND UP2, UPT, UR5, -0x7f, UPT ;  /* 0xffffff810500788c */ /* 0x000fe4000bf46070 */
[----:B------:R-:W-:Y:S02]  /*16f0*/  UISETP.LT.U32.AND UP0, UPT, UR7, 0x4, UPT ;  /* 0x000000040700788c */ /* 0x000fe4000bf01070 */
[----:B------:R-:W-:-:S02]  /*1700*/  UIADD3 UR4, UPT, UPT, UR4, 0x7e, URZ ;  /* 0x0000007e04047890 */ /* 0x000fc4000fffe0ff */
[----:B------:R-:W-:-:S04]  /*1710*/  USEL UR5, UR7, 0x4, UP0 ;  /* 0x0000000407057887 */ /* 0x000fc80008000000 */
[----:B------:R-:W-:Y:S02]  /*1720*/  UIADD3 UR21, UPT, UPT, UR5, -0x1, URZ ;  /* 0xffffffff05157890 */ /* 0x000fe4000fffe0ff */
[----:B------:R-:W-:Y:S02]  /*1730*/  @UP2 UIADD3 UR21, UPT, UPT, UR5, URZ, URZ ;  /* 0x000000ff05152290 */ /* 0x000fe4000fffe0ff */
[----:B------:R-:W-:Y:S02]  /*1740*/  UIADD3 UR24, UPT, UPT, UR7, -UR5, URZ ;  /* 0x8000000507187290 */ /* 0x000fe4000fffe0ff */
[----:B------:R-:W-:Y:S02]  /*1750*/  UIADD3 UR13, UPT, UPT, UR21, 0x1, URZ ;  /* 0x00000001150d7890 */ /* 0x000fe4000fffe0ff */
[----:B--2-4-:R-:W-:-:S12]  /*1760*/  UIADD3 UR21, UPT, UPT, -UR21, URZ, URZ ;  /* 0x000000ff15157290 */ /* 0x014fd8000fffe1ff */
.L_x_42:
[----:B------:R-:W-:Y:S01]  /*1770*/  UISETP.NE.AND UP0, UPT, UR37, URZ, UPT ;  /* 0x000000ff2500728c */ /* 0x000fe2000bf05270 */
[----:B------:R-:W1:Y:S08]  /*1780*/  S2UR UR37, SR_CgaCtaId ;  /* 0x00000000002579c3 */ /* 0x000e700000008800 */
[----:B------:R-:W-:Y:S05]  /*1790*/  BRA.U UP0, `(.L_x_23) ;  /* 0x0000000100347547 */ /* 0x000fea000b800000 */
[----:B------:R-:W2:Y:S01]  /*17a0*/  S2R R2, SR_CgaCtaId ;  /* 0x0000000000027919 */ /* 0x000ea20000008800 */
[----:B------:R-:W-:-:S04]  /*17b0*/  MOV R3, 0x400 ;  /* 0x0000040000037802 */ /* 0x000fc80000000f00 */
[----:B--2---:R-:W-:Y:S02]  /*17c0*/  LEA R2, R2, R3, 0x18 ;  /* 0x0000000302027211 */ /* 0x004fe400078ec0ff */
[----:B------:R-:W-:-:S03]  /*17d0*/  SHF.L.U32 R3, R11, 0x1f, RZ ;  /* 0x0000001f0b037819 */ /* 0x000fc600000006ff */
[----:B------:R-:W-:-:S04]  /*17e0*/  IMAD R2, R12, 0x8, R2 ;  /* 0x000000080c027824 */ /* 0x000fc800078e0202 */
[----:B------:R-:W2:Y:S02]  /*17f0*/  SYNCS.PHASECHK.TRANS64.TRYWAIT P0, [R2+URZ+0x100], R3 ;  /* 0x00010003020075a7 */ /* 0x000ea400080011ff */
[----:B--2---:R-:W-:Y:S05]  /*1800*/  @!P0 BRA `(.L_x_24) ;  /* 0x0000007c00e08947 */ /* 0x004fea0003800000 */
.L_x_149:
[----:B------:R-:W-:Y:S01]  /*1810*/  VIADD R12, R12, 0x1 ;  /* 0x000000010c0c7836 */ /* 0x000fe20000000000 */
[----:B------:R2:W-:Y:S04]  /*1820*/  SYNCS.ARRIVE.TRANS64.A1T0 RZ, [R2+URZ+0xf0], RZ ;  /* 0x0000f0ff02ff79a7 */ /* 0x0005e800081000ff */
[----:B------:R-:W-:-:S04]  /*1830*/  ISETP.NE.AND P0, PT, R12, 0x2, PT ;  /* 0x000000020c00780c */ /* 0x000fc80003f05270 */
[----:B------:R-:W-:Y:S02]  /*1840*/  SEL R12, R12, RZ, P0 ;  /* 0x000000ff0c0c7207 */ /* 0x000fe40000000000 */
[----:B--2---:R-:W-:-:S04]  /*1850*/  SEL R2, RZ, 0x1, P0 ;  /* 0x00000001ff027807 */ /* 0x004fc80000000000 */
[----:B------:R-:W-:-:S07]  /*1860*/  LOP3.LUT R11, R11, R2, RZ, 0x3c, !PT ;  /* 0x000000020b0b7212 */ /* 0x000fce00078e3cff */
.L_x_23:
[----:B------:R-:W-:Y:S01]  /*1870*/  UMOV UR6, 0x400 ;  /* 0x0000040000067882 */ /* 0x000fe20000000000 */
[----:B------:R-:W-:Y:S01]  /*1880*/  SHF.L.U32 R2, R17, 0x1f, RZ ;  /* 0x0000001f11027819 */ /* 0x000fe200000006ff */
[----:B-1----:R-:W-:Y:S01]  /*1890*/  ULEA UR6, UR37, UR6, 0x18 ;  /* 0x0000000625067291 */ /* 0x002fe2000f8ec0ff */
[----:B------:R-:W-:Y:S01]  /*18a0*/  R2UR UR35, R18 ;  /* 0x00000000122372ca */ /* 0x000fe200000e0000 */
[----:B------:R-:W-:Y:S01]  /*18b0*/  UISETP.GE.U32.AND UP0, UPT, UR4, 0x7f, UPT ;  /* 0x0000007f0400788c */ /* 0x000fe2000bf06070 */
[----:B------:R-:W-:Y:S01]  /*18c0*/  R2UR UR11, R19 ;  /* 0x00000000130b72ca */ /* 0x000fe200000e0000 */
[----:B------:R-:W-:Y:S01]  /*18d0*/  ULEA UR8, UR23, UR6, 0x3 ;  /* 0x0000000617087291 */ /* 0x000fe2000f8e18ff */
[----:B------:R-:W-:-:S08]  /*18e0*/  UMOV UR25, URZ ;  /* 0x000000ff00197c82 */ /* 0x000fd00008000000 */
[----:B------:R1:W2:Y:S01]  /*18f0*/  SYNCS.PHASECHK.TRANS64.TRYWAIT P0, [UR8+0x20], R2 ;  /* 0x00002002ff0075a7 */ /* 0x0002a20008001108 */
[----:B------:R-:W-:-:S13]  /*1900*/  R2UR UR8, R15 ;  /* 0x000000000f0872ca */ /* 0x000fda00000e0000 */
[----:B------:R-:W-:Y:S01]  /*1910*/  ULEA UR11, UR8, UR11, 0x8 ;  /* 0x0000000b080b7291 */ /* 0x000fe2000f8e40ff */
[----:B-1----:R-:W-:-:S05]  /*1920*/  LEA.HI R2, R14, R14, RZ, 0x1 ;  /* 0x0000000e0e027211 */ /* 0x002fca00078f08ff */
[----:B------:R-:W-:-:S05]  /*1930*/  IMAD.SHL.U32 R2, R2, 0x40, RZ ;  /* 0x0000004002027824 */ /* 0x000fca00078e00ff */
[----:B------:R-:W-:-:S04]  /*1940*/  LOP3.LUT R2, R2, 0xffffff80, RZ, 0xc0, !PT ;  /* 0xffffff8002027812 */ /* 0x000fc800078ec0ff */
[----:B------:R-:W-:-:S13]  /*1950*/  R2UR UR9, R2 ;  /* 0x00000000020972ca */ /* 0x000fda00000e0000 */
[----:B------:R-:W-:Y:S01]  /*1960*/  ULOP3.LUT UR35, UR9, 0x40, UR35, 0xf8, !UPT ;  /* 0x0000004009237892 */ /* 0x000fe2000f8ef823 */
[----:B------:R-:W-:Y:S11]  /*1970*/  BRA.U !UP0, `(.L_x_25) ;  /* 0x0000000108c07547 */ /* 0x000ff6000b800000 */
[----:B------:R-:W-:Y:S01]  /*1980*/  UMOV UR16, UR21 ;  /* 0x0000001500107c82 */ /* 0x000fe20008000000 */
[----:B------:R-:W-:Y:S01]  /*1990*/  UMOV UR17, UR23 ;  /* 0x0000001700117c82 */ /* 0x000fe20008000000 */
[----:B------:R-:W-:-:S05]  /*19a0*/  UMOV UR34, URZ ;  /* 0x000000ff00227c82 */ /* 0x000fca0008000000 */
.L_x_31:
[----:B------:R-:W-:Y:S01]  /*19b0*/  ULEA UR33, UR17, UR6, 0x3 ;  /* 0x0000000611217291 */ /* 0x000fe2000f8e18ff */
[----:B------:R-:W-:Y:S01]  /*19c0*/  @P5 MOV R3, 0xc000 ;  /* 0x0000c00000035802 */ /* 0x000fe20000000f00 */
[----:B-12-4-:R-:W-:Y:S10]  /*19d0*/  @P0 BRA `(.L_x_26) ;  /* 0x00000000000c0947 */ /* 0x016ff40003800000 */
[----:B------:R-:W-:-:S04]  /*19e0*/  SHF.L.U32 R4, R17, 0x1f, RZ ;  /* 0x0000001f11047819 */ /* 0x000fc800000006ff */
[----:B------:R-:W1:Y:S02]  /*19f0*/  SYNCS.PHASECHK.TRANS64.TRYWAIT P0, [UR33+0x20], R4 ;  /* 0x00002004ff0075a7 */ /* 0x000e640008001121 */
[----:B-1----:R-:W-:Y:S05]  /*1a00*/  @!P0 BRA `(.L_x_27) ;  /* 0x0000007c00748947 */ /* 0x002fea0003800000 */
.L_x_26:
[----:B------:R2:W-:Y:S01]  /*1a10*/  @P5 SYNCS.ARRIVE.TRANS64 RZ, [UR33], R3 ;  /* 0x00000003ffff59a7 */ /* 0x0005e20008000021 */
[----:B------:R-:W-:Y:S02]  /*1a20*/  ULOP3.LUT UR8, UR22, 0x2, URZ, 0xfc, !UPT ;  /* 0x0000000216087892 */ /* 0x000fe4000f8efcff */
[----:B------:R-:W-:Y:S02]  /*1a30*/  UIADD3 UR16, UPT, UPT, UR16, 0x1, URZ ;  /* 0x0000000110107890 */ /* 0x000fe4000fffe0ff */
[----:B------:R-:W-:Y:S02]  /*1a40*/  UISETP.NE.AND UP0, UPT, UR8, 0x2, UPT ;  /* 0x000000020800788c */ /* 0x000fe4000bf05270 */
[----:B------:R-:W-:-:S07]  /*1a50*/  UISETP.NE.AND UP2, UPT, UR16, 0x1, UPT ;  /* 0x000000011000788c */ /* 0x000fce000bf45270 */
[----:B------:R-:W-:Y:S05]  /*1a60*/  BRA.U UP0, `(.L_x_28) ;  /* 0x0000000100047547 */ /* 0x000fea000b800000 */
[----:B------:R-:W-:Y:S05]  /*1a70*/  BPT.TRAP 0x1 ;  /* 0x000000040000795c */ /* 0x000fea0000300000 */
.L_x_28:
[----:B------:R-:W-:Y:S04]  /*1a80*/  BSSY.RECONVERGENT B0, `(.L_x_29) ;  /* 0x0000003000007945 */ /* 0x000fe80003800200 */
[----:B------:R-:W-:Y:S05]  /*1a90*/  @!P4 BRA `(.L_x_30) ;  /* 0x000000000004c947 */ /* 0x000fea0003800000 */
[----:B------:R-:W-:Y:S05]  /*1aa0*/  BPT.TRAP 0x1 ;  /* 0x000000040000795c */ /* 0x000fea0000300000 */
.L_x_30:
[----:B------:R-:W-:Y:S05]  /*1ab0*/  BSYNC.RECONVERGENT B0 ;  /* 0x0000000000007941 */ /* 0x000fea0003800200 */
.L_x_29:
[----:B------:R-:W-:Y:S02]  /*1ac0*/  UIADD3 UR23, UPT, UPT, UR17, 0x1, URZ ;  /* 0x0000000111177890 */ /* 0x000fe4000fffe0ff */
[----:B------:R-:W-:Y:S02]  /*1ad0*/  ULEA UR32, UR17, UR6, 0xd ;  /* 0x0000000611207291 */ /* 0x000fe4000f8e68ff */
[----:B------:R-:W-:Y:S02]  /*1ae0*/  UISETP.NE.AND UP0, UPT, UR23, 0x4, UPT ;  /* 0x000000041700788c */ /* 0x000fe4000bf05270 */
[----:B------:R-:W-:Y:S02]  /*1af0*/  UIADD3 UR28, UP1, UPT, UR14, 0x80, URZ ;  /* 0x000000800e1c7890 */ /* 0x000fe4000ff3e0ff */
[----:B------:R-:W-:Y:S02]  /*1b00*/  USEL UR9, URZ, 0x1, UP0 ;  /* 0x00000001ff097887 */ /* 0x000fe40008000000 */
[----:B------:R-:W-:-:S02]  /*1b10*/  USEL UR23, UR23, URZ, UP0 ;  /* 0x000000ff17177287 */ /* 0x000fc40008000000 */
[----:B------:R-:W-:Y:S02]  /*1b20*/  UIADD3 UR26, UP0, UPT, UR14, 0x180, URZ ;  /* 0x000001800e1a7890 */ /* 0x000fe4000ff1e0ff */
[----:B------:R-:W-:Y:S01]  /*1b30*/  ULEA UR8, UR23, UR6, 0x3 ;  /* 0x0000000617087291 */ /* 0x000fe2000f8e18ff */
[----:B------:R-:W-:Y:S01]  /*1b40*/  LOP3.LUT R17, R17, UR9, RZ, 0x3c, !PT ;  /* 0x0000000911117c12 */ /* 0x000fe2000f8e3cff */
[----:B------:R-:W-:Y:S02]  /*1b50*/  ULOP3.LUT UR33, UR33, 0xfefffff8, URZ, 0xc0, !UPT ;  /* 0xfefffff821217892 */ /* 0x000fe4000f8ec0ff */
[----:B------:R-:W-:Y:S01]  /*1b60*/  UIADD3.X UR29, UPT, UPT, URZ, UR15, URZ, UP1, !UPT ;  /* 0x0000000fff1d7290 */ /* 0x000fe20008ffe4ff */
[----:B-1----:R-:W-:Y:S01]  /*1b70*/  SHF.L.U32 R2, R17, 0x1f, RZ ;  /* 0x0000001f11027819 */ /* 0x002fe200000006ff */
[----:B------:R-:W-:Y:S02]  /*1b80*/  UIADD3 UR32, UPT, UPT, UR32, 0x8400, URZ ;  /* 0x0000840020207890 */ /* 0x000fe4000fffe0ff */
[----:B------:R-:W-:Y:S01]  /*1b90*/  UIADD3.X UR27, UPT, UPT, URZ, UR15, URZ, UP0, !UPT ;  /* 0x0000000fff1b7290 */ /* 0x000fe200087fe4ff */
[----:B------:R1:W4:Y:S01]  /*1ba0*/  SYNCS.PHASECHK.TRANS64.TRYWAIT P0, [UR8+0x20], R2 ;  /* 0x00002002ff0075a7 */ /* 0x0003220008001108 */
[----:B------:R-:W-:Y:S01]  /*1bb0*/  ULEA UR8, UR17, UR6, 0xe ;  /* 0x0000000611087291 */ /* 0x000fe2000f8e70ff */
[----:B------:R-:W-:Y:S01]  /*1bc0*/  UMOV UR18, 0x0 ;  /* 0x0000000000127882 */ /* 0x000fe20000000000 */
[----:B------:R-:W-:-:S02]  /*1bd0*/  UMOV UR19, 0x10000000 ;  /* 0x1000000000137882 */ /* 0x000fc40000000000 */
[----:B------:R-:W-:Y:S01]  /*1be0*/  UIADD3 UR8, UPT, UPT, UR8, 0x10400, URZ ;  /* 0x0001040008087890 */ /* 0x000fe2000fffe0ff */
[----:B------:R2:W-:Y:S01]  /*1bf0*/  UTMALDG.3D.2CTA [UR32], [UR28], desc[UR18] ;  /* 0x000012201c0075b4 */ /* 0x0005e20008211000 */
[----:B------:R-:W-:Y:S01]  /*1c00*/  UMOV UR10, UR34 ;  /* 0x00000022000a7c82 */ /* 0x000fe20008000000 */
[----:B------:R-:W-:Y:S01]  /*1c10*/  UMOV UR12, UR36 ;  /* 0x00000024000c7c82 */ /* 0x000fe20008000000 */
[----:B------:R-:W-:Y:S01]  /*1c20*/  UMOV UR9, UR33 ;  /* 0x0000002100097c82 */ /* 0x000fe20008000000 */
[----:B------:R-:W-:Y:S01]  /*1c30*/  UMOV UR25, UR13 ;  /* 0x0000000d00197c82 */ /* 0x000fe20008000000 */
[----:B------:R-:W-:-:S03]  /*1c40*/  UMOV UR17, UR23 ;  /* 0x0000001700117c82 */ /* 0x000fc60008000000 */
[----:B------:R1:W-:Y:S01]  /*1c50*/  UTMALDG.3D.2CTA [UR8], [UR26], desc[UR18] ;  /* 0x000012081a0075b4 */ /* 0x0003e20008211000 */
[----:B--2---:R-:W-:Y:S01]  /*1c60*/  UIADD3 UR34, UPT, UPT, UR34, 0x40, URZ ;  /* 0x0000004022227890 */ /* 0x004fe2000fffe0ff */
[----:B------:R-:W-:Y:S11]  /*1c70*/  BRA.U UP2, `(.L_x_31) ;  /* 0xfffffffd024c7547 */ /* 0x000ff6000b83ffff */
.L_x_25:
[----:B-1----:R-:W-:Y:S01]  /*1c80*/  ULEA UR8, UR23, UR6, 0x3 ;  /* 0x0000000617087291 */ /* 0x002fe2000f8e18ff */
[----:B------:R-:W-:Y:S01]  /*1c90*/  SHF.L.U32 R2, R17, 0x1f, RZ ;  /* 0x0000001f11027819 */ /* 0x000fe200000006ff */
[----:B------:R-:W-:Y:S01]  /*1ca0*/  @!P1 SYNCS.ARRIVE.TRANS64.A1T0 RZ, [UR6+0x88], RZ ;  /* 0x000088ffffff99a7 */ /* 0x000fe20008100006 */
[----:B------:R-:W-:-:S06]  /*1cb0*/  UISETP.GT.AND UP0, UPT, UR7, UR5, UPT ;  /* 0x000000050700728c */ /* 0x000fcc000bf04270 */
[----:B--2-4-:R1:W2:Y:S03]  /*1cc0*/  SYNCS.PHASECHK.TRANS64.TRYWAIT P0, [UR8+0x20], R2 ;  /* 0x00002002ff0075a7 */ /* 0x0142a60008001108 */
[----:B------:R-:W-:Y:S05]  /*1cd0*/  BRA.U !UP0, `(.L_x_32) ;  /* 0x0000000108c07547 */ /* 0x000fea000b800000 */
[----:B------:R-:W-:Y:S01]  /*1ce0*/  UIADD3 UR26, UPT, UPT, UR24, UR25, URZ ;  /* 0x00000019181a7290 */ /* 0x000fe2000fffe0ff */
[----:B------:R-:W-:-:S11]  /*1cf0*/  UMOV UR27, UR23 ;  /* 0x00000017001b7c82 */ /* 0x000fd60008000000 */
.L_x_38:
[----:B------:R-:W-:Y:S01]  /*1d00*/  ULEA UR17, UR27, UR6, 0x3 ;  /* 0x000000061b117291 */ /* 0x000fe2000f8e18ff */
[----:B--2---:R-:W-:Y:S01]  /*1d10*/  @P5 MOV R3, 0xc000 ;  /* 0x0000c00000035802 */ /* 0x004fe20000000f00 */
[----:B-12---:R-:W-:Y:S10]  /*1d20*/  @P0 BRA `(.L_x_33) ;  /* 0x00000000000c0947 */ /* 0x006ff40003800000 */
[----:B------:R-:W-:-:S04]  /*1d30*/  SHF.L.U32 R4, R17, 0x1f, RZ ;  /* 0x0000001f11047819 */ /* 0x000fc800000006ff */
[----:B------:R-:W2:Y:S02]  /*1d40*/  SYNCS.PHASECHK.TRANS64.TRYWAIT P0, [UR17+0x20], R4 ;  /* 0x00002004ff0075a7 */ /* 0x000ea40008001111 */
[----:B--2---:R-:W-:Y:S05]  /*1d50*/  @!P0 BRA `(.L_x_34) ;  /* 0x0000007800b88947 */ /* 0x004fea0003800000 */
.L_x_33:
[----:B------:R2:W-:Y:S01]  /*1d60*/  @P5 SYNCS.ARRIVE.TRANS64 RZ, [UR17], R3 ;  /* 0x00000003ffff59a7 */ /* 0x0005e20008000011 */
[----:B------:R-:W-:-:S04]  /*1d70*/  ULOP3.LUT UR8, UR22, 0x2, URZ, 0xfc, !UPT ;  /* 0x0000000216087892 */ /* 0x000fc8000f8efcff */
[----:B------:R-:W-:-:S09]  /*1d80*/  UISETP.NE.AND UP0, UPT, UR8, 0x2, UPT ;  /* 0x000000020800788c */ /* 0x000fd2000bf05270 */
[----:B------:R-:W-:Y:S05]  /*1d90*/  BRA.U UP0, `(.L_x_35) ;  /* 0x0000000100047547 */ /* 0x000fea000b800000 */
[----:B------:R-:W-:Y:S05]  /*1da0*/  BPT.TRAP 0x1 ;  /* 0x000000040000795c */ /* 0x000fea0000300000 */
.L_x_35:
[----:B------:R-:W-:Y:S04]  /*1db0*/  BSSY.RECONVERGENT B0, `(.L_x_36) ;  /* 0x0000003000007945 */ /* 0x000fe80003800200 */
[----:B------:R-:W-:Y:S05]  /*1dc0*/  @!P4 BRA `(.L_x_37) ;  /* 0x000000000004c947 */ /* 0x000fea0003800000 */
[----:B------:R-:W-:Y:S05]  /*1dd0*/  BPT.TRAP 0x1 ;  /* 0x000000040000795c */ /* 0x000fea0000300000 */
.L_x_37:
[----:B------:R-:W-:Y:S05]  /*1de0*/  BSYNC.RECONVERGENT B0 ;  /* 0x0000000000007941 */ /* 0x000fea0003800200 */
.L_x_36:
        /* <DEDUP_REMOVED lines=9> */
[----:B------:R-:W-:Y:S02]  /*1e80*/  USHF.L.U32 UR18, UR25, 0x6, URZ ;  /* 0x0000000619127899 */ /* 0x000fe400080006ff */
[----:B------:R-:W-:Y:S01]  /*1e90*/  ULOP3.LUT UR17, UR17, 0xfefffff8, URZ, 0xc0, !UPT ;  /* 0xfefffff811117892 */ /* 0x000fe2000f8ec0ff */
[----:B-1----:R-:W-:Y:S01]  /*1ea0*/  SHF.L.U32 R2, R17, 0x1f, RZ ;  /* 0x0000001f11027819 */ /* 0x002fe200000006ff */
[----:B------:R-:W-:Y:S02]  /*1eb0*/  UIADD3 UR16, UPT, UPT, UR16, 0x8400, URZ ;  /* 0x0000840010107890 */ /* 0x000fe4000fffe0ff */
[----:B------:R-:W-:Y:S01]  /*1ec0*/  UIADD3.X UR33, UPT, UPT, URZ, UR15, URZ, UP1, !UPT ;  /* 0x0000000fff217290 */ /* 0x000fe20008ffe4ff */
[----:B------:R4:W1:Y:S01]  /*1ed0*/  SYNCS.PHASECHK.TRANS64.TRYWAIT P0, [UR8+0x20], R2 ;  /* 0x00002002ff0075a7 */ /* 0x0008620008001108 */
[----:B------:R-:W-:-:S02]  /*1ee0*/  ULEA UR8, UR27, UR6, 0xe ;  /* 0x000000061b087291 */ /* 0x000fc4000f8e70ff */
[----:B------:R-:W-:Y:S02]  /*1ef0*/  UIADD3.X UR31, UPT, UPT, URZ, UR15, URZ, UP0, !UPT ;  /* 0x0000000fff1f7290 */ /* 0x000fe400087fe4ff */
[----:B------:R-:W-:Y:S01]  /*1f00*/  UIADD3 UR8, UPT, UPT, UR8, 0x10400, URZ ;  /* 0x0001040008087890 */ /* 0x000fe2000fffe0ff */
[----:B------:R-:W-:Y:S01]  /*1f10*/  UMOV UR28, 0x0 ;  /* 0x00000000001c7882 */ /* 0x000fe20000000000 */
[----:B------:R-:W-:Y:S01]  /*1f20*/  UMOV UR29, 0x10000000 ;  /* 0x10000000001d7882 */ /* 0x000fe20000000000 */
[----:B------:R-:W-:Y:S01]  /*1f30*/  UMOV UR19, UR35 ;  /* 0x0000002300137c82 */ /* 0x000fe20008000000 */
[----:B------:R-:W-:Y:S01]  /*1f40*/  UMOV UR20, UR36 ;  /* 0x0000002400147c82 */ /* 0x000fe20008000000 */
[----:B------:R-:W-:Y:S01]  /*1f50*/  UMOV UR12, UR36 ;  /* 0x00000024000c7c82 */ /* 0x000fe20008000000 */
[----:B------:R-:W-:Y:S01]  /*1f60*/  UMOV UR9, UR17 ;  /* 0x0000001100097c82 */ /* 0x000fe20008000000 */
[----:B------:R-:W-:Y:S01]  /*1f70*/  UMOV UR10, UR18 ;  /* 0x00000012000a7c82 */ /* 0x000fe20008000000 */
[----:B------:R4:W-:Y:S01]  /*1f80*/  UTMALDG.3D.2CTA [UR16], [UR32], desc[UR28] ;  /* 0x00001c10200075b4 */ /* 0x0009e20008211000 */
[----:B------:R-:W-:Y:S01]  /*1f90*/  UIADD3 UR25, UPT, UPT, UR25, 0x1, URZ ;  /* 0x0000000119197890 */ /* 0x000fe2000fffe0ff */
[----:B------:R-:W-:-:S03]  /*1fa0*/  UMOV UR27, UR23 ;  /* 0x00000017001b7c82 */ /* 0x000fc60008000000 */
[----:B------:R-:W-:Y:S01]  /*1fb0*/  UISETP.NE.AND UP0, UPT, UR25, UR26, UPT ;  /* 0x0000001a1900728c */ /* 0x000fe2000bf05270 */
[----:B------:R4:W-:Y:S08]  /*1fc0*/  UTMALDG.3D.2CTA [UR8], [UR30], desc[UR28] ;  /* 0x00001c081e0075b4 */ /* 0x0009f00008211000 */
[----:B----4-:R-:W-:Y:S05]  /*1fd0*/  BRA.U UP0, `(.L_x_38) ;  /* 0xfffffffd00487547 */ /* 0x010fea000b83ffff */
.L_x_32:
[C---:B-1----:R-:W-:Y:S01]  /*1fe0*/  LEA R2, R16.reuse, UR6, 0x3 ;  /* 0x0000000610027c11 */ /* 0x042fe2000f8e18ff */
[----:B------:R-:W-:Y:S01]  /*1ff0*/  NOP ;  /* 0x0000000000007918 */ /* 0x000fe20000000000 */
[----:B--2---:R-:W-:Y:S02]  /*2000*/  SHF.L.U32 R3, R13, 0x1f, RZ ;  /* 0x0000001f0d037819 */ /* 0x004fe400000006ff */
[----:B------:R-:W-:Y:S02]  /*2010*/  LEA R4, R16, UR6, 0x4 ;  /* 0x0000000610047c11 */ /* 0x000fe4000f8e20ff */
[----:B------:R-:W1:Y:S02]  /*2020*/  SYNCS.PHASECHK.TRANS64.TRYWAIT P0, [R2+URZ+0x90], R3 ;  /* 0x00009003020075a7 */ /* 0x000e6400080011ff */
[----:B-1----:R-:W-:Y:S05]  /*2030*/  @!P0 BRA `(.L_x_39) ;  /* 0x0000007800188947 */ /* 0x002fea0003800000 */
.L_x_152:
[----:B------:R-:W2:Y:S01]  /*2040*/  LDS.128 R4, [R4+0x120] ;  /* 0x0001200004047984 */ /* 0x000ea20000000c00 */
[----:B------:R-:W-:Y:S01]  /*2050*/  ISETP.GE.AND P0, PT, R40, 0x1, PT ;  /* 0x000000012800780c */ /* 0x000fe20003f06270 */
[----:B-1----:R-:W-:Y:S01]  /*2060*/  VIADD R2, R2, 0xa0 ;  /* 0x000000a002027836 */ /* 0x002fe20000000000 */
[----:B------:R-:W-:Y:S01]  /*2070*/  @!PT LDS RZ, [RZ] ;  /* 0x00000000fffff984 */ /* 0x000fe20000000800 */
[----:B------:R-:W-:Y:S01]  /*2080*/  @!PT LDS RZ, [RZ] ;  /* 0x00000000fffff984 */ /* 0x000fe20000000800 */
[----:B------:R-:W-:Y:S01]  /*2090*/  @!PT LDS RZ, [RZ] ;  /* 0x00000000fffff984 */ /* 0x000fe20000000800 */
[----:B------:R-:W-:Y:S01]  /*20a0*/  @!PT LDS RZ, [RZ] ;  /* 0x00000000fffff984 */ /* 0x000fe20000000800 */
[----:B------:R1:W-:Y:S06]  /*20b0*/  MEMBAR.ALL.CTA ;  /* 0x0000000000007992 */ /* 0x0003ec0000008000 */
[----:B-1----:R-:W1:Y:S01]  /*20c0*/  FENCE.VIEW.ASYNC.S ;  /* 0x00000000000073c6 */ /* 0x002e620000000000 */
[----:B------:R-:W-:-:S04]  /*20d0*/  PRMT R2, RZ, 0x654, R2 ;  /* 0x00000654ff027816 */ /* 0x000fc80000000002 */
[----:B-1----:R1:W-:Y:S01]  /*20e0*/  SYNCS.ARRIVE.TRANS64.RED.A1T0 RZ, [R2+URZ], RZ ;  /* 0x000000ff02ff79a7 */ /* 0x0023e200081004ff */
[----:B--2---:R-:W-:-:S13]  /*20f0*/  LOP3.LUT P2, RZ, R6, 0x1, RZ, 0xc0, !PT ;  /* 0x0000000106ff7812 */ /* 0x004fda000784c0ff */
[----:B------:R-:W-:Y:S01]  /*2100*/  @P2 SHF.R.U32.HI R3, RZ, 0x10, R5 ;  /* 0x00000010ff032819 */ /* 0x000fe20000011605 */
[----:B------:R-:W-:Y:S01]  /*2110*/  VOTEU.ANY UP0, P2 ;  /* 0x0000000000ff7886 */ /* 0x000fe20001000100 */
[----:B------:R-:W-:Y:S02]  /*2120*/  @P2 MOV R10, R4 ;  /* 0x00000004000a2202 */ /* 0x000fe40000000f00 */
[----:B------:R-:W-:Y:S02]  /*2130*/  @P2 R2UR.BROADCAST UR8, R3 ;  /* 0x00000000030822ca */ /* 0x000fe400008e0000 */
[----:B------:R-:W-:-:S11]  /*2140*/  @P2 LOP3.LUT R9, R5, 0xffff, RZ, 0xc0, !PT ;  /* 0x0000ffff05092812 */ /* 0x000fd600078ec0ff */
[----:B------:R-:W-:Y:S01]  /*2150*/  @UP0 UMOV UR36, UR8 ;  /* 0x0000000800240c82 */ /* 0x000fe20008000000 */
[----:B-1----:R-:W-:Y:S05]  /*2160*/  @!P0 BRA `(.L_x_40) ;  /* 0x0000000000b88947 */ /* 0x002fea0003800000 */
[----:B------:R-:W3:Y:S01]  /*2170*/  LDC.64 R4, c[0x0][0xb18] ;  /* 0x0002c600ff047b82 */ /* 0x000ee20000000a00 */
[----:B------:R-:W-:-:S07]  /*2180*/  ISETP.NE.AND P3, PT, R40, 0x1, PT ;  /* 0x000000012800780c */ /* 0x000fce0003f65270 */
[----:B------:R-:W1:Y:S08]  /*2190*/  LDC.64 R6, c[0x0][0xb10] ;  /* 0x0002c400ff067b82 */ /* 0x000e700000000a00 */
[----:B------:R-:W2:Y:S08]  /*21a0*/  LDC R14, c[0x0][0xb20] ;  /* 0x0002c800ff0e7b82 */ /* 0x000eb00000000800 */
[----:B------:R-:W4:Y:S01]  /*21b0*/  LDC R15, c[0x0][0xb0c] ;  /* 0x0002c300ff0f7b82 */ /* 0x000f220000000800 */
[----:B---3--:R-:W-:Y:S01]  /*21c0*/  IMAD.HI.U32 R21, R0, R5, RZ ;  /* 0x0000000500157227 */ /* 0x008fe200078e00ff */
[----:B------:R-:W-:-:S03]  /*21d0*/  ISETP.NE.AND P0, PT, R4, 0x1, PT ;  /* 0x000000010400780c */ /* 0x000fc60003f05270 */
[----:B------:R-:W-:-:S03]  /*21e0*/  IMAD.HI.U32 R5, R9, R5, RZ ;  /* 0x0000000509057227 */ /* 0x000fc600078e00ff */
[----:B------:R-:W3:Y:S01]  /*21f0*/  LDC.64 R2, c[0x0][0xb28] ;  /* 0x0002ca00ff027b82 */ /* 0x000ee20000000a00 */
[----:B-1----:R-:W-:-:S04]  /*2200*/  IMAD.HI.U32 R22, R8, R6, RZ ;  /* 0x0000000608167227 */ /* 0x002fc800078e00ff */
[----:B------:R-:W-:Y:S01]  /*2210*/  IMAD.HI.U32 R23, R10, R6, RZ ;  /* 0x000000060a177227 */ /* 0x000fe200078e00ff */
[----:B------:R-:W-:Y:S02]  /*2220*/  SHF.R.U32.HI R22, RZ, R7, R22 ;  /* 0x00000007ff167219 */ /* 0x000fe40000011616 */
[-C--:B--2---:R-:W-:Y:S02]  /*2230*/  SHF.R.U32.HI R21, RZ, R14.reuse, R21 ;  /* 0x0000000eff157219 */ /* 0x084fe40000011615 */
[----:B------:R-:W-:Y:S02]  /*2240*/  SHF.R.U32.HI R5, RZ, R14, R5 ;  /* 0x0000000eff057219 */ /* 0x000fe40000011605 */
[----:B------:R-:W-:Y:S02]  /*2250*/  SEL R21, R0, R21, !P0 ;  /* 0x0000001500157207 */ /* 0x000fe40004000000 */
[----:B------:R-:W-:Y:S02]  /*2260*/  SHF.R.U32.HI R23, RZ, R7, R23 ;  /* 0x00000007ff177219 */ /* 0x000fe40000011617 */
[----:B----4-:R-:W-:-:S02]  /*2270*/  ISETP.NE.AND P1, PT, R15, 0x1, PT ;  /* 0x000000010f00780c */ /* 0x010fc40003f25270 */
[----:B------:R-:W-:Y:S02]  /*2280*/  SEL R5, R9, R5, !P0 ;  /* 0x0000000509057207 */ /* 0x000fe40004000000 */
[----:B------:R-:W-:Y:S02]  /*2290*/  SEL R22, R8, R22, !P1 ;  /* 0x0000001608167207 */ /* 0x000fe40004800000 */
[----:B------:R-:W-:Y:S01]  /*22a0*/  SEL R23, R10, R23, !P1 ;  /* 0x000000170a177207 */ /* 0x000fe20004800000 */
[----:B---3--:R-:W-:-:S04]  /*22b0*/  IMAD.HI.U32 R20, R21, R2, RZ ;  /* 0x0000000215147227 */ /* 0x008fc800078e00ff */
        /* <DEDUP_REMOVED lines=10> */
[----:B------:R-:W-:-:S04]  /*2360*/  @!P0 IMAD.HI.U32 R7, R23, R2, RZ ;  /* 0x0000000217078227 */ /* 0x000fc800078e00ff */
[----:B------:R-:W-:Y:S01]  /*2370*/  IMAD.MOV R2, RZ, RZ, -R6 ;  /* 0x000000ffff027224 */ /* 0x000fe200078e0a06 */
[----:B------:R-:W-:Y:S02]  /*2380*/  @!P0 SHF.R.U32.HI R3, RZ, R3, R7 ;  /* 0x00000003ff038219 */ /* 0x000fe40000011607 */
[----:B------:R-:W-:Y:S01]  /*2390*/  IADD3 R7, PT, PT, -R5, RZ, RZ ;  /* 0x000000ff05077210 */ /* 0x000fe20007ffe1ff */
[----:B------:R-:W-:Y:S01]  /*23a0*/  IMAD R2, R40, R2, R5 ;  /* 0x0000000228027224 */ /* 0x000fe200078e0205 */
        /* <DEDUP_REMOVED lines=10> */
.L_x_40:
[----:B------:R-:W1:Y:S02]  /*2450*/  LDCU UR8, c[0x0][0xb30] ;  /* 0x00016600ff0877ac */ /* 0x000e640008000800 */
[----:B-1----:R-:W-:-:S09]  /*2460*/  UISETP.NE.AND UP0, UPT, UR8, 0x1, UPT ;  /* 0x000000010800788c */ /* 0x002fd2000bf05270 */
[----:B------:R-:W-:Y:S05]  /*2470*/  BRA.U UP0, `(.L_x_41) ;  /* 0x0000000100407547 */ /* 0x000fea000b800000 */
[----:B------:R-:W1:Y:S08]  /*2480*/  LDC.64 R4, c[0x0][0xb10] ;  /* 0x0002c400ff047b82 */ /* 0x000e700000000a00 */
[----:B------:R-:W2:Y:S08]  /*2490*/  LDC.64 R2, c[0x0][0xb18] ;  /* 0x0002c600ff027b82 */ /* 0x000eb00000000a00 */
[----:B------:R-:W4:Y:S08]  /*24a0*/  LDC R6, c[0x0][0xb20] ;  /* 0x0002c800ff067b82 */ /* 0x000f300000000800 */
[----:B------:R-:W3:Y:S01]  /*24b0*/  LDC R7, c[0x0][0xb0c] ;  /* 0x0002c300ff077b82 */ /* 0x000ee20000000800 */
[----:B-1----:R-:W-:-:S05]  /*24c0*/  IMAD.HI.U32 R4, R10, R4, RZ ;  /* 0x000000040a047227 */ /* 0x002fca00078e00ff */
[----:B------:R-:W-:Y:S01]  /*24d0*/  SHF.R.U32.HI R4, RZ, R5, R4 ;  /* 0x00000005ff047219 */ /* 0x000fe20000011604 */
[----:B--2---:R-:W-:Y:S01]  /*24e0*/  IMAD.HI.U32 R3, R9, R3, RZ ;  /* 0x0000000309037227 */ /* 0x004fe200078e00ff */
[----:B------:R-:W-:-:S04]  /*24f0*/  ISETP.NE.AND P0, PT, R2, 0x1, PT ;  /* 0x000000010200780c */ /* 0x000fc80003f05270 */
[----:B----4-:R-:W-:-:S04]  /*2500*/  SHF.R.U32.HI R3, RZ, R6, R3 ;  /* 0x00000006ff037219 */ /* 0x010fc80000011603 */
[----:B------:R-:W-:Y:S02]  /*2510*/  SEL R3, R9, R3, !P0 ;  /* 0x0000000309037207 */ /* 0x000fe40004000000 */
[----:B---3--:R-:W-:-:S04]  /*2520*/  ISETP.NE.AND P1, PT, R7, 0x1, PT ;  /* 0x000000010700780c */ /* 0x008fc80003f25270 */
[----:B------:R-:W-:-:S05]  /*2530*/  SEL R4, R10, R4, !P1 ;  /* 0x000000040a047207 */ /* 0x000fca0004800000 */
[----:B------:R-:W-:Y:S02]  /*2540*/  IMAD.IADD R5, R3, 0x1, -R4 ;  /* 0x0000000103057824 */ /* 0x000fe400078e0a04 */
[----:B------:R-:W-:Y:S02]  /*2550*/  IMAD.IADD R3, R4, 0x1, -R3 ;  /* 0x0000000104037824 */ /* 0x000fe400078e0a03 */
[----:B------:R-:W-:Y:S02]  /*2560*/  IMAD R10, R5, R7, R10 ;  /* 0x00000007050a7224 */ /* 0x000fe400078e020a */
[----:B------:R-:W-:-:S07]  /*2570*/  IMAD R9, R3, R2, R9 ;  /* 0x0000000203097224 */ /* 0x000fce00078e0209 */
.L_x_41:
[----:B------:R-:W-:Y:S01]  /*2580*/  VIADD R16, R16, 0x1 ;  /* 0x0000000110107836 */ /* 0x000fe20000000000 */
[----:B------:R-:W-:Y:S01]  /*2590*/  PLOP3.LUT P1, PT, PT, PT, PT, 0x80, 0x8 ;  /* 0x000000000008781c */ /* 0x000fe20003f2f070 */
[----:B------:R-:W-:Y:S02]  /*25a0*/  IMAD.IADD R14, R10, 0x1, R91 ;  /* 0x000000010a0e7824 */ /* 0x000fe400078e025b */
[----:B------:R-:W-:Y:S01]  /*25b0*/  IMAD.IADD R15, R9, 0x1, R90 ;  /* 0x00000001090f7824 */ /* 0x000fe200078e025a */
[----:B------:R-:W-:-:S04]  /*25c0*/  ISETP.NE.AND P0, PT, R16, 0x2, PT ;  /* 0x000000021000780c */ /* 0x000fc80003f05270 */
[----:B------:R-:W-:Y:S02]  /*25d0*/  SEL R2, RZ, 0x1, P0 ;  /* 0x00000001ff027807 */ /* 0x000fe40000000000 */
[----:B------:R-:W-:Y:S02]  /*25e0*/  SEL R16, R16, RZ, P0 ;  /* 0x000000ff10107207 */ /* 0x000fe40000000000 */
[----:B------:R-:W-:Y:S01]  /*25f0*/  LOP3.LUT R13, R13, R2, RZ, 0x3c, !PT ;  /* 0x000000020d0d7212 */ /* 0x000fe200078e3cff */
[----:B------:R-:W-:Y:S06]  /*2600*/  @P2 BRA `(.L_x_42) ;  /* 0xfffffff000582947 */ /* 0x000fec000383ffff */
[----:B------:R-:W-:Y:S01]  /*2610*/  UIADD3 UR6, UPT, UPT, UR6, 0x20, URZ ;  /* 0x0000002006067890 */ /* 0x000fe2000fffe0ff */
[----:B------:R-:W-:-:S03]  /*2620*/  SHF.L.U32 R2, R17, 0x1f, RZ ;  /* 0x0000001f11027819 */ /* 0x000fc600000006ff */
[----:B------:R-:W-:-:S09]  /*2630*/  ULEA UR4, UR23, UR6, 0x3 ;  /* 0x0000000617047291 */ /* 0x000fd2000f8e18ff */
[----:B------:R-:W1:Y:S02]  /*2640*/  SYNCS.PHASECHK.TRANS64.TRYWAIT P0, [UR4], R2 ;  /* 0x00000002ff0075a7 */ /* 0x000e640008001104 */
[----:B-1----:R-:W-:Y:S05]  /*2650*/  @!P0 BRA `(.L_x_43) ;  /* 0x0000007000a48947 */ /* 0x002fea0003800000 */
.L_x_154:
[----:B------:R-:W-:-:S04]  /*2660*/  UIADD3 UR5, UPT, UPT, UR23, 0x1, URZ ;  /* 0x0000000117057890 */ /* 0x000fc8000fffe0ff */
[----:B------:R-:W-:-:S04]  /*2670*/  UISETP.NE.AND UP0, UPT, UR5, 0x4, UPT ;  /* 0x000000040500788c */ /* 0x000fc8000bf05270 */
[----:B------:R-:W-:Y:S02]  /*2680*/  USEL UR7, URZ, 0x1, UP0 ;  /* 0x00000001ff077887 */ /* 0x000fe40008000000 */
[----:B------:R-:W-:-:S04]  /*2690*/  USEL UR5, UR5, URZ, UP0 ;  /* 0x000000ff05057287 */ /* 0x000fc80008000000 */
[----:B------:R-:W-:Y:S01]  /*26a0*/  ULEA UR4, UR5, UR6, 0x3 ;  /* 0x0000000605047291 */ /* 0x000fe2000f8e18ff */
[----:B-1----:R-:W-:-:S04]  /*26b0*/  LOP3.LUT R2, R17, UR7, RZ, 0x3c, !PT ;  /* 0x0000000711027c12 */ /* 0x002fc8000f8e3cff */
[----:B------:R-:W-:-:S04]  /*26c0*/  SHF.L.U32 R3, R2, 0x1f, RZ ;  /* 0x0000001f02037819 */ /* 0x000fc800000006ff */
[----:B------:R-:W1:Y:S02]  /*26d0*/  SYNCS.PHASECHK.TRANS64.TRYWAIT P0, [UR4], R3 ;  /* 0x00000003ff0075a7 */ /* 0x000e640008001104 */
[----:B-1----:R-:W-:Y:S05]  /*26e0*/  @!P0 BRA `(.L_x_44) ;  /* 0x0000007000988947 */ /* 0x002fea0003800000 */
.L_x_156:
[----:B------:R-:W-:-:S04]  /*26f0*/  UIADD3 UR5, UPT, UPT, UR5, 0x1, URZ ;  /* 0x0000000105057890 */ /* 0x000fc8000fffe0ff */
[----:B------:R-:W-:-:S04]  /*2700*/  UISETP.NE.AND UP0, UPT, UR5, 0x4, UPT ;  /* 0x000000040500788c */ /* 0x000fc8000bf05270 */
[----:B------:R-:W-:Y:S02]  /*2710*/  USEL UR7, URZ, 0x1, UP0 ;  /* 0x00000001ff077887 */ /* 0x000fe40008000000 */
[----:B------:R-:W-:-:S04]  /*2720*/  USEL UR5, UR5, URZ, UP0 ;  /* 0x000000ff05057287 */ /* 0x000fc80008000000 */
[----:B------:R-:W-:Y:S01]  /*2730*/  ULEA UR4, UR5, UR6, 0x3 ;  /* 0x0000000605047291 */ /* 0x000fe2000f8e18ff */
[----:B------:R-:W-:-:S04]  /*2740*/  LOP3.LUT R2, R2, UR7, RZ, 0x3c, !PT ;  /* 0x0000000702027c12 */ /* 0x000fc8000f8e3cff */
[----:B-1----:R-:W-:-:S04]  /*2750*/  SHF.L.U32 R3, R2, 0x1f, RZ ;  /* 0x0000001f02037819 */ /* 0x002fc800000006ff */
[----:B------:R-:W1:Y:S02]  /*2760*/  SYNCS.PHASECHK.TRANS64.TRYWAIT P0, [UR4], R3 ;  /* 0x00000003ff0075a7 */ /* 0x000e640008001104 */
[----:B-1----:R-:W-:Y:S05]  /*2770*/  @!P0 BRA `(.L_x_45) ;  /* 0x00000070008c8947 */ /* 0x002fea0003800000 */
.L_x_158:
[----:B------:R-:W-:-:S04]  /*2780*/  UIADD3 UR5, UPT, UPT, UR5, 0x1, URZ ;  /* 0x0000000105057890 */ /* 0x000fc8000fffe0ff */
[----:B------:R-:W-:-:S04]  /*2790*/  UISETP.NE.AND UP0, UPT, UR5, 0x4, UPT ;  /* 0x000000040500788c */ /* 0x000fc8000bf05270 */
[----:B------:R-:W-:Y:S02]  /*27a0*/  USEL UR4, URZ, 0x1, UP0 ;  /* 0x00000001ff047887 */ /* 0x000fe40008000000 */
[----:B------:R-:W-:-:S04]  /*27b0*/  USEL UR5, UR5, URZ, UP0 ;  /* 0x000000ff05057287 */ /* 0x000fc80008000000 */
[----:B------:R-:W-:Y:S01]  /*27c0*/  ULEA UR5, UR5, UR6, 0x3 ;  /* 0x0000000605057291 */ /* 0x000fe2000f8e18ff */
[----:B------:R-:W-:-:S04]  /*27d0*/  LOP3.LUT R2, R2, UR4, RZ, 0x3c, !PT ;  /* 0x0000000402027c12 */ /* 0x000fc8000f8e3cff */
[----:B------:R-:W-:Y:S01]  /*27e0*/  SHF.L.U32 R2, R2, 0x1f, RZ ;  /* 0x0000001f02027819 */ /* 0x000fe200000006ff */
[----:B-1-3--:R-:W-:-:S07]  /*27f0*/  IMAD.U32 R0, RZ, RZ, UR5 ;  /* 0x00000005ff007e24 */ /* 0x00afce000f8e00ff */
.L_x_46:
[----:B-1----:R1:W2:Y:S02]  /*2800*/  SYNCS.PHASECHK.TRANS64.TRYWAIT P0, [R0+URZ], R2 ;  /* 0x00000002000075a7 */ /* 0x0022a400080011ff */
[----:B--2---:R-:W-:Y:S05]  /*2810*/  @!P0 NANOSLEEP.SYNCS 0x989680 ;  /* 0x009896800000895d */ /* 0x004fea0003900000 */
[----:B------:R-:W2:Y:S02]  /*2820*/  @!P0 SYNCS.PHASECHK.TRANS64 P0, [R0+URZ], R2 ;  /* 0x00000002000085a7 */ /* 0x000ea400080010ff */
[----:B--2---:R-:W-:Y:S05]  /*2830*/  @P0 EXIT ;  /* 0x000000000000094d */ /* 0x004fea0003800000 */
[----:B------:R-:W-:Y:S05]  /*2840*/  BRA `(.L_x_46) ;  /* 0xfffffffc00ec7947 */ /* 0x000fea000383ffff */
.L_x_22:
[----:B------:R-:W-:-:S04]  /*2850*/  UISETP.NE.AND UP1, UPT, UR37, URZ, UPT ;  /* 0x000000ff2500728c */ /* 0x000fc8000bf25270 */
[----:B------:R-:W-:-:S09]  /*2860*/  UISETP.NE.OR UP1, UPT, UR10, 0x1, UP1 ;  /* 0x000000010a00788c */ /* 0x000fd20008f25670 */
[----:B------:R-:W-:Y:S05]  /*2870*/  BRA.U UP1, `(.L_x_47) ;  /* 0x00000005014c7547 */ /* 0x000fea000b800000 */
[----:B------:R-:W-:Y:S01]  /*2880*/  HFMA2 R11, -RZ, RZ, 0, 0 ;  /* 0x00000000ff0b7431 */ /* 0x000fe200000001ff */
[----:B------:R-:W-:Y:S01]  /*2890*/  ISETP.GE.U32.AND P2, PT, R10, 0x2, PT ;  /* 0x000000020a00780c */ /* 0x000fe20003f46070 */
[----:B------:R-:W-:Y:S01]  /*28a0*/  IMAD.MOV.U32 R12, RZ, RZ, 0x1 ;  /* 0x00000001ff0c7424 */ /* 0x000fe200078e00ff */
[----:B------:R-:W-:Y:S01]  /*28b0*/  CS2R R8, SRZ ;  /* 0x0000000000087805 */ /* 0x000fe2000001ff00 */
[----:B------:R-:W-:Y:S01]  /*28c0*/  IMAD.MOV.U32 R3, RZ, RZ, RZ ;  /* 0x000000ffff037224 */ /* 0x000fe200078e00ff */
[----:B------:R-:W-:Y:S01]  /*28d0*/  UMOV UR4, 0x400 ;  /* 0x0000040000047882 */ /* 0x000fe20000000000 */
[----:B------:R-:W-:Y:S01]  /*28e0*/  UMOV UR6, URZ ;  /* 0x000000ff00067c82 */ /* 0x000fe20008000000 */
[----:B------:R-:W-:-:S12]  /*28f0*/  ULEA UR37, UR37, UR4, 0x18 ;  /* 0x0000000425257291 */ /* 0x000fd8000f8ec0ff */
.L_x_51:
[----:B------:R-:W-:Y:S02]  /*2900*/  LEA R0, R3, UR37, 0x3 ;  /* 0x0000002503007c11 */ /* 0x000fe4000f8e18ff */
[----:B------:R-:W-:-:S03]  /*2910*/  SHF.L.U32 R4, R8, 0x1f, RZ ;  /* 0x0000001f08047819 */ /* 0x000fc600000006ff */
[----:B------:R-:W-:Y:S01]  /*2920*/  VIADD R5, R0, 0x100 ;  /* 0x0000010000057836 */ /* 0x000fe20000000000 */
[----:B------:R-:W1:Y:S02]  /*2930*/  SYNCS.PHASECHK.TRANS64.TRYWAIT P0, [R0+URZ+0xf0], R4 ;  /* 0x0000f004000075a7 */ /* 0x000e6400080011ff */
[----:B-1----:R-:W-:Y:S05]  /*2940*/  @!P0 BRA `(.L_x_48) ;  /* 0x0000007000308947 */ /* 0x002fea0003800000 */
.L_x_159:
[----:B------:R-:W-:Y:S01]  /*2950*/  ULEA UR5, UR6, UR37, 0x3 ;  /* 0x0000002506057291 */ /* 0x000fe2000f8e18ff */
[----:B-1----:R-:W-:Y:S01]  /*2960*/  PRMT R0, RZ, 0x654, R5 ;  /* 0x00000654ff007816 */ /* 0x002fe20000000005 */
[----:B------:R-:W-:Y:S01]  /*2970*/  @!P2 IMAD.MOV.U32 R4, RZ, RZ, 0x10 ;  /* 0x00000010ff04a424 */ /* 0x000fe200078e00ff */
[----:B------:R-:W-:Y:S01]  /*2980*/  SHF.L.U32 R5, R12, 0x1f, RZ ;  /* 0x0000001f0c057819 */ /* 0x000fe200000006ff */
[----:B------:R-:W-:Y:S01]  /*2990*/  UIADD3 UR4, UPT, UPT, UR5, 0x90, URZ ;  /* 0x0000009005047890 */ /* 0x000fe2000fffe0ff */
[----:B------:R1:W-:Y:S05]  /*29a0*/  SYNCS.ARRIVE.TRANS64.RED.A1T0 RZ, [R0+URZ], RZ ;  /* 0x000000ff00ff79a7 */ /* 0x0003ea00081004ff */
[----:B------:R-:W-:Y:S01]  /*29b0*/  IMAD.U32 R6, RZ, RZ, UR4 ;  /* 0x00000004ff067e24 */ /* 0x000fe2000f8e00ff */
[----:B------:R-:W2:Y:S04]  /*29c0*/  SYNCS.PHASECHK.TRANS64.TRYWAIT P0, [UR5+0xa0], R5 ;  /* 0x0000a005ff0075a7 */ /* 0x000ea80008001105 */
[----:B------:R-:W-:Y:S01]  /*29d0*/  PRMT R6, R10, 0x654, R6 ;  /* 0x000006540a067816 */ /* 0x000fe20000000006 */
[----:B-12---:R-:W-:Y:S06]  /*29e0*/  @!P0 BRA `(.L_x_49) ;  /* 0x00000070001c8947 */ /* 0x006fec0003800000 */
.L_x_161:
[----:B------:R-:W-:Y:S01]  /*29f0*/  ULEA UR4, UR6, UR37, 0x4 ;  /* 0x0000002506047291 */ /* 0x000fe2000f8e20ff */
[----:B------:R-:W-:Y:S01]  /*2a00*/  SEL R2, R6, R2, !P2 ;  /* 0x0000000206027207 */ /* 0x000fe20005000000 */
[----:B------:R-:W-:Y:S01]  /*2a10*/  UIADD3 UR5, UPT, UPT, UR5, 0x90, URZ ;  /* 0x0000009005057890 */ /* 0x000fe2000fffe0ff */
[----:B-1----:R-:W-:Y:S01]  /*2a20*/  LEA R0, R11, UR37, 0x3 ;  /* 0x000000250b007c11 */ /* 0x002fe2000f8e18ff */
[----:B------:R-:W-:Y:S01]  /*2a30*/  UIADD3 UR4, UPT, UPT, UR4, 0x120, URZ ;  /* 0x0000012004047890 */ /* 0x000fe2000fffe0ff */
[----:B------:R1:W-:Y:S01]  /*2a40*/  @!P2 SYNCS.ARRIVE.TRANS64.RED RZ, [R2+URZ], R4 ;  /* 0x0000000402ffa9a7 */ /* 0x0003e200080004ff */
[----:B------:R-:W-:Y:S01]  /*2a50*/  UIADD3 UR6, UPT, UPT, UR6, 0x1, URZ ;  /* 0x0000000106067890 */ /* 0x000fe2000fffe0ff */
[----:B------:R-:W-:-:S03]  /*2a60*/  VIADD R3, R3, 0x1 ;  /* 0x0000000103037836 */ /* 0x000fc60000000000 */
[----:B------:R-:W-:Y:S02]  /*2a70*/  UISETP.NE.AND UP0, UPT, UR6, 0x2, UPT ;  /* 0x000000020600788c */ /* 0x000fe4000bf05270 */
[----:B------:R-:W-:Y:S01]  /*2a80*/  ISETP.NE.AND P0, PT, R3, 0x2, PT ;  /* 0x000000020300780c */ /* 0x000fe20003f05270 */
[----:B------:R-:W-:Y:S06]  /*2a90*/  UGETNEXTWORKID.BROADCAST [UR4], [UR5] ;  /* 0x00000000040073ca */ /* 0x000fec0008000100 */
[----:B------:R-:W-:Y:S02]  /*2aa0*/  USEL UR4, URZ, 0x1, UP0 ;  /* 0x00000001ff047887 */ /* 0x000fe40008000000 */
[----:B------:R-:W-:-:S04]  /*2ab0*/  USEL UR6, UR6, URZ, UP0 ;  /* 0x000000ff06067287 */ /* 0x000fc80008000000 */
[----:B------:R-:W-:Y:S02]  /*2ac0*/  LOP3.LUT R12, R12, UR4, RZ, 0x3c, !PT ;  /* 0x000000040c0c7c12 */ /* 0x000fe4000f8e3cff */
[----:B-1----:R-:W-:-:S04]  /*2ad0*/  SHF.L.U32 R4, R9, 0x1f, RZ ;  /* 0x0000001f09047819 */ /* 0x002fc800000006ff */
[----:B------:R-:W1:Y:S02]  /*2ae0*/  SYNCS.PHASECHK.TRANS64.TRYWAIT P1, [R0+URZ+0x90], R4 ;  /* 0x00009004000075a7 */ /* 0x000e6400080211ff */
[----:B-1----:R-:W-:Y:S05]  /*2af0*/  @!P1 BRA `(.L_x_50) ;  /* 0x0000006c00f09947 */ /* 0x002fea0003800000 */
.L_x_162:
[----:B-1----:R-:W-:Y:S01]  /*2b00*/  LEA R4, R11, UR37, 0x4 ;  /* 0x000000250b047c11 */ /* 0x002fe2000f8e20ff */
[----:B------:R-:W-:Y:S01]  /*2b10*/  VIADD R0, R0, 0xa0 ;  /* 0x000000a000007836 */ /* 0x000fe20000000000 */
[----:B------:R-:W-:Y:S01]  /*2b20*/  SEL R3, R3, RZ, P0 ;  /* 0x000000ff03037207 */ /* 0x000fe20000000000 */
[----:B------:R-:W-:-:S03]  /*2b30*/  VIADD R11, R11, 0x1 ;  /* 0x000000010b0b7836 */ /* 0x000fc60000000000 */
[----:B------:R-:W1:Y:S01]  /*2b40*/  LDS.128 R4, [R4+0x120] ;  /* 0x0001200004047984 */ /* 0x000e620000000c00 */
[----:B------:R-:W-:Y:S02]  /*2b50*/  PRMT R0, RZ, 0x654, R0 ;  /* 0x00000654ff007816 */ /* 0x000fe40000000000 */
[C---:B------:R-:W-:Y:S01]  /*2b60*/  ISETP.NE.AND P1, PT, R11.reuse, 0x2, PT ;  /* 0x000000020b00780c */ /* 0x040fe20003f25270 */
[----:B------:R-:W-:Y:S01]  /*2b70*/  @!PT LDS RZ, [RZ] ;  /* 0x00000000fffff984 */ /* 0x000fe20000000800 */
[----:B------:R-:W-:Y:S01]  /*2b80*/  @!PT LDS RZ, [RZ] ;  /* 0x00000000fffff984 */ /* 0x000fe20000000800 */
[----:B------:R-:W-:Y:S01]  /*2b90*/  @!PT LDS RZ, [RZ] ;  /* 0x00000000fffff984 */ /* 0x000fe20000000800 */
[----:B------:R-:W-:Y:S01]  /*2ba0*/  @!PT LDS RZ, [RZ] ;  /* 0x00000000fffff984 */ /* 0x000fe20000000800 */
[----:B------:R2:W-:Y:S06]  /*2bb0*/  MEMBAR.ALL.CTA ;  /* 0x0000000000007992 */ /* 0x0005ec0000008000 */
[----:B--2---:R-:W2:Y:S01]  /*2bc0*/  FENCE.VIEW.ASYNC.S ;  /* 0x00000000000073c6 */ /* 0x004ea20000000000 */
[----:B------:R-:W-:Y:S01]  /*2bd0*/  SEL R11, R11, RZ, P1 ;  /* 0x000000ff0b0b7207 */ /* 0x000fe20000800000 */
[----:B--2---:R2:W-:Y:S01]  /*2be0*/  SYNCS.ARRIVE.TRANS64.RED.A1T0 RZ, [R0+URZ], RZ ;  /* 0x000000ff00ff79a7 */ /* 0x0045e200081004ff */
[----:B-1----:R-:W-:-:S02]  /*2bf0*/  LOP3.LUT P3, RZ, R6, 0x1, RZ, 0xc0, !PT ;  /* 0x0000000106ff7812 */ /* 0x002fc4000786c0ff */
[----:B------:R-:W-:-:S04]  /*2c00*/  SEL R4, RZ, 0x1, P1 ;  /* 0x00000001ff047807 */ /* 0x000fc80000800000 */
[----:B------:R-:W-:Y:S02]  /*2c10*/  LOP3.LUT R9, R9, R4, RZ, 0x3c, !PT ;  /* 0x0000000409097212 */ /* 0x000fe400078e3cff */
[----:B--2---:R-:W-:-:S04]  /*2c20*/  SEL R0, RZ, 0x1, P0 ;  /* 0x00000001ff007807 */ /* 0x004fc80000000000 */
[----:B------:R-:W-:Y:S01]  /*2c30*/  LOP3.LUT R8, R8, R0, RZ, 0x3c, !PT ;  /* 0x0000000008087212 */ /* 0x000fe200078e3cff */
[----:B------:R-:W-:Y:S06]  /*2c40*/  @P3 BRA `(.L_x_51) ;  /* 0xfffffffc002c3947 */ /* 0x000fec000383ffff */
[----:B------:R-:W-:Y:S01]  /*2c50*/  ULEA UR5, UR6, UR37, 0x3 ;  /* 0x0000002506057291 */ /* 0x000fe2000f8e18ff */
[----:B------:R-:W-:-:S08]  /*2c60*/  SHF.L.U32 R2, R12, 0x1f, RZ ;  /* 0x0000001f0c027819 */ /* 0x000fd000000006ff */
[----:B------:R-:W1:Y:S02]  /*2c70*/  SYNCS.PHASECHK.TRANS64 P0, [UR5+0xa0], R2 ;  /* 0x0000a002ff0075a7 */ /* 0x000e640008001005 */
[----:B-1----:R-:W-:Y:S05]  /*2c80*/  @P0 BRA `(.L_x_52) ;  /* 0x0000000000080947 */ /* 0x002fea0003800000 */
[----:B------:R-:W1:Y:S02]  /*2c90*/  SYNCS.PHASECHK.TRANS64.TRYWAIT P0, [UR5+0xa0], R2 ;  /* 0x0000a002ff0075a7 */ /* 0x000e640008001105 */
[----:B-1----:R-:W-:Y:S05]  /*2ca0*/  @!P0 BRA `(.L_x_53) ;  /* 0x0000006c00988947 */ /* 0x002fea0003800000 */
.L_x_52:
[----:B------:R-:W-:-:S04]  /*2cb0*/  UIADD3 UR4, UPT, UPT, UR6, 0x1, URZ ;  /* 0x0000000106047890 */ /* 0x000fc8000fffe0ff */
[----:B------:R-:W-:-:S04]  /*2cc0*/  UISETP.NE.AND UP0, UPT, UR4, 0x2, UPT ;  /* 0x000000020400788c */ /* 0x000fc8000bf05270 */
[----:B------:R-:W-:Y:S02]  /*2cd0*/  USEL UR7, URZ, 0x1, UP0 ;  /* 0x00000001ff077887 */ /* 0x000fe40008000000 */
[----:B------:R-:W-:-:S04]  /*2ce0*/  USEL UR4, UR4, URZ, UP0 ;  /* 0x000000ff04047287 */ /* 0x000fc80008000000 */
[----:B------:R-:W-:Y:S01]  /*2cf0*/  ULEA UR4, UR4, UR37, 0x3 ;  /* 0x0000002504047291 */ /* 0x000fe2000f8e18ff */
[----:B-1----:R-:W-:-:S04]  /*2d00*/  LOP3.LUT R2, R12, UR7, RZ, 0x3c, !PT ;  /* 0x000000070c027c12 */ /* 0x002fc8000f8e3cff */
[----:B------:R-:W-:-:S04]  /*2d10*/  SHF.L.U32 R0, R2, 0x1f, RZ ;  /* 0x0000001f02007819 */ /* 0x000fc800000006ff */
[----:B------:R-:W1:Y:S02]  /*2d20*/  SYNCS.PHASECHK.TRANS64 P0, [UR4+0xa0], R0 ;  /* 0x0000a000ff0075a7 */ /* 0x000e640008001004 */
[----:B-1----:R-:W-:Y:S05]  /*2d30*/  @P0 EXIT ;  /* 0x000000000000094d */ /* 0x002fea0003800000 */
[----:B------:R-:W-:Y:S02]  /*2d40*/  SHF.L.U32 R2, R2, 0x1f, RZ ;  /* 0x0000001f02027819 */ /* 0x000fe400000006ff */
[----:B------:R-:W-:-:S07]  /*2d50*/  MOV R0, UR4 ;  /* 0x0000000400007c02 */ /* 0x000fce0008000f00 */
.L_x_54:
[----:B-1----:R1:W2:Y:S02]  /*2d60*/  SYNCS.PHASECHK.TRANS64.TRYWAIT P0, [R0+URZ+0xa0], R2 ;  /* 0x0000a002000075a7 */ /* 0x0022a400080011ff */
[----:B--2---:R-:W-:Y:S05]  /*2d70*/  @!P0 NANOSLEEP.SYNCS 0x989680 ;  /* 0x009896800000895d */ /* 0x004fea0003900000 */
[----:B------:R-:W2:Y:S02]  /*2d80*/  @!P0 SYNCS.PHASECHK.TRANS64 P0, [R0+URZ+0xa0], R2 ;  /* 0x0000a002000085a7 */ /* 0x000ea400080010ff */
[----:B--2---:R-:W-:Y:S05]  /*2d90*/  @P0 EXIT ;  /* 0x000000000000094d */ /* 0x004fea0003800000 */
[----:B------:R-:W-:Y:S05]  /*2da0*/  BRA `(.L_x_54) ;  /* 0xfffffffc00ec7947 */ /* 0x000fea000383ffff */
.L_x_47:
[----:B------:R-:W-:Y:S05]  /*2db0*/  BRA.U UP4, `(.L_x_55) ;  /* 0x0000001104d87547 */ /* 0x000fea000b800000 */
[----:B------:R-:W-:Y:S01]  /*2dc0*/  UMOV UR6, 0x40 ;  /* 0x0000004000067882 */ /* 0x000fe20000000000 */
[----:B------:R-:W-:Y:S01]  /*2dd0*/  NOP ;  /* 0x0000000000007918 */ /* 0x000fe20000000000 */
[----:B------:R-:W-:Y:S01]  /*2de0*/  ULEA UR6, UR37, UR6, 0x18 ;  /* 0x0000000625067291 */ /* 0x000fe2000f8ec0ff */
[----:B------:R-:W-:Y:S02]  /*2df0*/  UMOV UR7, 0x400 ;  /* 0x0000040000077882 */ /* 0x000fe40000000000 */
[----:B------:R-:W-:-:S06]  /*2e00*/  ULEA UR37, UR37, UR7, 0x18 ;  /* 0x0000000725257291 */ /* 0x000fcc000f8ec0ff */
[----:B------:R-:W1:Y:S02]  /*2e10*/  LDS.U8 R2, [UR6+0x1c] ;  /* 0x00001c06ff027984 */ /* 0x000e640008000000 */
[----:B-1----:R-:W-:-:S13]  /*2e20*/  ISETP.NE.AND P0, PT, R2, RZ, PT ;  /* 0x000000ff0200720c */ /* 0x002fda0003f05270 */
[----:B------:R-:W-:Y:S05]  /*2e30*/  @P0 BRA `(.L_x_56) ;  /* 0x0000000400080947 */ /* 0x000fea0003800000 */
[----:B------:R-:W-:Y:S02]  /*2e40*/  UISETP.NE.U32.AND UP0, UPT, UR5, 0x1, UPT ;  /* 0x000000010500788c */ /* 0x000fe4000bf05070 */
[----:B------:R-:W-:-:S07]  /*2e50*/  UIADD3 UR8, UPT, UPT, UR6, 0x8, URZ ;  /* 0x0000000806087890 */ /* 0x000fce000fffe0ff */
[----:B------:R-:W-:Y:S05]  /*2e60*/  BRA.U !UP0, `(.L_x_57) ;  /* 0x00000001089c7547 */ /* 0x000fea000b800000 */
[----:B------:R-:W-:Y:S01]  /*2e70*/  ELECT P0, URZ, PT ;  /* 0x0000000000ff782f */ /* 0x000fe20003800000 */
[----:B------:R-:W-:-:S12]  /*2e80*/  BSSY B0, `(.L_x_57) ;  /* 0x0000025000007945 */ /* 0x000fd80003800000 */
[----:B------:R-:W-:Y:S05]  /*2e90*/  @!P0 BRA `(.L_x_58) ;  /* 0x00000000008c8947 */ /* 0x000fea0003800000 */
[----:B------:R-:W-:-:S05]  /*2ea0*/  UMOV UR7, 0x10 ;  /* 0x0000001000077882 */ /* 0x000fca0000000000 */
[----:B------:R-:W-:Y:S04]  /*2eb0*/  DEPBAR.LE SB1, 0x36 ;  /* 0x00009d800000791a */ /* 0x000fe80000000000 */
[----:B------:R-:W1:Y:S02]  /*2ec0*/  UTCATOMSWS.2CTA.FIND_AND_SET.ALIGN UP1, UR7, UR7 ;  /* 0x00000007000775e3 */ /* 0x000e640008220800 */
[----:B-1----:R-:W-:Y:S01]  /*2ed0*/  MOV R10, UR7 ;  /* 0x00000007000a7c02 */ /* 0x002fe20008000f00 */
[----:B------:R-:W-:Y:S06]  /*2ee0*/  BRA.U UP1, `(.L_x_59) ;  /* 0x0000000101187547 */ /* 0x000fec000b800000 */
.L_x_60:
[----:B------:R-:W-:Y:S05]  /*2ef0*/  NANOSLEEP 0x64 ;  /* 0x000000640000795d */ /* 0x000fea0003800000 */
[----:B------:R-:W-:-:S05]  /*2f00*/  UMOV UR7, 0x10 ;  /* 0x0000001000077882 */ /* 0x000fca0000000000 */
[----:B------:R-:W-:Y:S04]  /*2f10*/  DEPBAR.LE SB1, 0x36 ;  /* 0x00009d800000791a */ /* 0x000fe80000000000 */
[----:B------:R-:W1:Y:S02]  /*2f20*/  UTCATOMSWS.2CTA.FIND_AND_SET.ALIGN UP1, UR7, UR7 ;  /* 0x00000007000775e3 */ /* 0x000e640008220800 */
[----:B-1----:R-:W-:Y:S01]  /*2f30*/  MOV R10, UR7 ;  /* 0x00000007000a7c02 */ /* 0x002fe20008000f00 */
[----:B------:R-:W-:Y:S05]  /*2f40*/  BRA.U !UP1, `(.L_x_60) ;  /* 0xfffffffd09e87547 */ /* 0x000fea000b83ffff */
.L_x_59:
[----:B------:R-:W1:Y:S01]  /*2f50*/  LDS R5, [UR6+0x10] ;  /* 0x00001006ff057984 */ /* 0x000e620008000800 */
[----:B------:R-:W-:Y:S01]  /*2f60*/  IMAD.U32 R3, RZ, RZ, UR37 ;  /* 0x00000025ff037e24 */ /* 0x000fe2000f8e00ff */
[----:B------:R-:W-:-:S03]  /*2f70*/  MOV R2, UR4 ;  /* 0x0000000400027c02 */ /* 0x000fc60008000f00 */
[----:B------:R-:W-:Y:S01]  /*2f80*/  VIADD R3, R3, 0x140 ;  /* 0x0000014003037836 */ /* 0x000fe20000000000 */
[----:B-1----:R-:W-:-:S04]  /*2f90*/  SHF.L.U32 R5, R5, 0x1f, RZ ;  /* 0x0000001f05057819 */ /* 0x002fc800000006ff */
[----:B------:R-:W1:Y:S02]  /*2fa0*/  SYNCS.PHASECHK.TRANS64.TRYWAIT P0, [UR6+0x8], R5 ;  /* 0x00000805ff0075a7 */ /* 0x000e640008001106 */
[----:B-1----:R-:W-:Y:S05]  /*2fb0*/  @P0 BRA `(.L_x_61) ;  /* 0x0000000000080947 */ /* 0x002fea0003800000 */
[----:B------:R-:W1:Y:S02]  /*2fc0*/  SYNCS.PHASECHK.TRANS64.TRYWAIT P0, [UR6+0x8], R5 ;  /* 0x00000805ff0075a7 */ /* 0x000e640008001106 */
[----:B-1----:R-:W-:Y:S05]  /*2fd0*/  @!P0 BRA `(.L_x_62) ;  /* 0x0000006800e48947 */ /* 0x002fea0003800000 */
.L_x_61:
[----:B-1----:R-:W-:Y:S01]  /*2fe0*/  HFMA2 R4, -RZ, RZ, 0, 5.9604644775390625e-08 ;  /* 0x00000001ff047431 */ /* 0x002fe200000001ff */
[----:B------:R-:W-:Y:S01]  /*2ff0*/  UPRMT UR7, UR4, 0x654, UR8 ;  /* 0x0000065404077896 */ /* 0x000fe20008000008 */
[----:B------:R-:W-:Y:S01]  /*3000*/  IMAD.MOV.U32 R7, RZ, RZ, 0xffff ;  /* 0x0000ffffff077424 */ /* 0x000fe200078e00ff */
[----:B------:R-:W-:Y:S01]  /*3010*/  PRMT R2, R2, 0x654, R3 ;  /* 0x0000065402027816 */ /* 0x000fe20000000003 */
[----:B------:R-:W-:Y:S02]  /*3020*/  IMAD.MOV.U32 R5, RZ, RZ, 0x4 ;  /* 0x00000004ff057424 */ /* 0x000fe400078e00ff */
[----:B------:R-:W-:Y:S01]  /*3030*/  IMAD.SHL.U32 R9, R10, 0x20, RZ ;  /* 0x000000200a097824 */ /* 0x000fe200078e00ff */
[----:B------:R-:W-:Y:S02]  /*3040*/  MOV R3, UR7 ;  /* 0x0000000700037c02 */ /* 0x000fe40008000f00 */
[-C--:B------:R-:W-:Y:S01]  /*3050*/  SHF.L.U32 R7, R7, R10.reuse, RZ ;  /* 0x0000000a07077219 */ /* 0x080fe200000006ff */
[----:B------:R1:W-:Y:S01]  /*3060*/  SYNCS.ARRIVE.TRANS64.RED RZ, [UR7], R5 ;  /* 0x00000005ffff79a7 */ /* 0x0003e20008000407 */
[----:B------:R-:W-:Y:S01]  /*3070*/  SHF.L.U32 R6, R4, R10, RZ ;  /* 0x0000000a04067219 */ /* 0x000fe200000006ff */
[----:B------:R1:W-:Y:S04]  /*3080*/  STS [UR37+0x140], R9 ;  /* 0x00014009ff007988 */ /* 0x0003e80008000825 */
[----:B------:R1:W-:Y:S04]  /*3090*/  STAS [R2.64], R10 ;  /* 0x0000000a02007dbd */ /* 0x0003e8000c0008ff */
[----:B------:R1:W-:Y:S04]  /*30a0*/  ATOMS.OR RZ, [UR6+0x14], R7 ;  /* 0x00001407ffff798c */ /* 0x0003e8000b000006 */
[----:B------:R1:W-:Y:S04]  /*30b0*/  ATOMS.OR RZ, [UR6+0x18], R6 ;  /* 0x00001806ffff798c */ /* 0x0003e8000b000006 */
[----:B------:R1:W-:Y:S02]  /*30c0*/  ATOMS.XOR RZ, [UR6+0x10], R4 ;  /* 0x00001004ffff798c */ /* 0x0003e4000b800006 */
.L_x_58:
[----:B------:R-:W-:Y:S05]  /*30d0*/  BSYNC B0 ;  /* 0x0000000000007941 */ /* 0x000fea0003800000 */
.L_x_57:
[----:B------:R-:W-:Y:S05]  /*30e0*/  BRA.U UP0, `(.L_x_63) ;  /* 0x00000001006c7547 */ /* 0x000fea000b800000 */
[----:B------:R-:W-:-:S03]  /*30f0*/  UMOV UR7, 0xffffffff ;  /* 0xffffffff00077882 */ /* 0x000fc60000000000 */
[----:B------:R-:W-:Y:S05]  /*3100*/  BRA.DIV UR7, `(.L_x_64) ;  /* 0x0000006a07b07947 */ /* 0x000fea000b800000 */
[----:B------:R-:W-:-:S13]  /*3110*/  ELECT P6, URZ, PT ;  /* 0x0000000000ff782f */ /* 0x000fda00038c0000 */
.L_x_166:
[----:B------:R-:W-:Y:S05]  /*3120*/  @!P6 BRA `(.L_x_63) ;  /* 0x00000000005ce947 */ /* 0x000fea0003800000 */
[----:B-1----:R-:W1:Y:S02]  /*3130*/  LDS R3, [UR6+0x10] ;  /* 0x00001006ff037984 */ /* 0x002e640008000800 */
[----:B-1----:R-:W-:-:S04]  /*3140*/  SHF.L.U32 R3, R3, 0x1f, RZ ;  /* 0x0000001f03037819 */ /* 0x002fc800000006ff */
[----:B------:R-:W1:Y:S02]  /*3150*/  SYNCS.PHASECHK.TRANS64.TRYWAIT P0, [UR6+0x8], R3 ;  /* 0x00000803ff0075a7 */ /* 0x000e640008001106 */
[----:B-1----:R-:W-:Y:S05]  /*3160*/  @P0 BRA `(.L_x_65) ;  /* 0x0000000000080947 */ /* 0x002fea0003800000 */
[----:B------:R-:W1:Y:S02]  /*3170*/  SYNCS.PHASECHK.TRANS64.TRYWAIT P0, [UR6+0x8], R3 ;  /* 0x00000803ff0075a7 */ /* 0x000e640008001106 */
[----:B-1----:R-:W-:Y:S05]  /*3180*/  @!P0 BRA `(.L_x_66) ;  /* 0x0000006800b08947 */ /* 0x002fea0003800000 */
.L_x_65:
[----:B------:R-:W2:Y:S01]  /*3190*/  LDS R5, [UR37+0x140] ;  /* 0x00014025ff057984 */ /* 0x000ea20008000800 */
[----:B-1----:R-:W-:Y:S02]  /*31a0*/  HFMA2 R2, -RZ, RZ, 0, 5.9604644775390625e-08 ;  /* 0x00000001ff027431 */ /* 0x002fe400000001ff */
[----:B------:R-:W-:Y:S01]  /*31b0*/  IMAD.MOV.U32 R3, RZ, RZ, 0xffff ;  /* 0x0000ffffff037424 */ /* 0x000fe200078e00ff */
[----:B------:R-:W-:Y:S01]  /*31c0*/  UPRMT UR7, UR4, 0x654, UR8 ;  /* 0x0000065404077896 */ /* 0x000fe20008000008 */
[----:B--2---:R-:W-:-:S03]  /*31d0*/  IMAD.SHL.U32 R4, R5, 0x20, RZ ;  /* 0x0000002005047824 */ /* 0x004fc600078e00ff */
[-C--:B------:R-:W-:Y:S02]  /*31e0*/  SHF.L.U32 R3, R3, R5.reuse, RZ ;  /* 0x0000000503037219 */ /* 0x080fe400000006ff */
[----:B------:R-:W-:Y:S01]  /*31f0*/  SHF.L.U32 R5, R2, R5, RZ ;  /* 0x0000000502057219 */ /* 0x000fe200000006ff */
[----:B------:R2:W-:Y:S04]  /*3200*/  STS [UR37+0x140], R4 ;  /* 0x00014004ff007988 */ /* 0x0005e80008000825 */
[----:B------:R2:W-:Y:S04]  /*3210*/  ATOMS.OR RZ, [UR6+0x14], R3 ;  /* 0x00001403ffff798c */ /* 0x0005e8000b000006 */
[----:B------:R2:W-:Y:S01]  /*3220*/  ATOMS.OR RZ, [UR6+0x18], R5 ;  /* 0x00001805ffff798c */ /* 0x0005e2000b000006 */
[----:B------:R-:W-:Y:S03]  /*3230*/  SYNCS.ARRIVE.TRANS64.RED.A1T0 RZ, [UR7], RZ ;  /* 0x000000ffffff79a7 */ /* 0x000fe60008100407 */
[----:B------:R2:W-:Y:S01]  /*3240*/  ATOMS.XOR RZ, [UR6+0x10], R2 ;  /* 0x00001002ffff798c */ /* 0x0005e2000b800006 */
[----:B------:R-:W-:Y:S05]  /*3250*/  BRA `(.L_x_63) ;  /* 0x0000000000107947 */ /* 0x000fea0003800000 */
.L_x_56:
[----:B------:R-:W-:-:S05]  /*3260*/  MOV R2, 0xffffffff ;  /* 0xffffffff00027802 */ /* 0x000fca0000000f00 */
[----:B------:R1:W-:Y:S02]  /*3270*/  STS [UR37+0x140], R2 ;  /* 0x00014002ff007988 */ /* 0x0003e40008000825 */
[----:B-1----:R-:W-:Y:S02]  /*3280*/  MOV R2, 0x32a0 ;  /* 0x000032a000027802 */ /* 0x002fe40000000f00 */
[----:B-----5:R-:W-:Y:S05]  /*3290*/  CALL.REL.NOINC `($__internal_1_$__cuda_sm10x_tcgen05_guardrail_trap_phase_invalid_during_alloc) ;  /* 0x0000007000847944 */ /* 0x020fea0003c00000 */
.L_x_63:
[----:B------:R-:W-:Y:S05]  /*32a0*/  WARPSYNC.ALL ;  /* 0x0000000000007948 */ /* 0x000fea0003800000 */
[----:B------:R-:W3:Y:S01]  /*32b0*/  S2UR UR7, SR_CgaCtaId ;  /* 0x00000000000779c3 */ /* 0x000ee20000008800 */
[----:B------:R-:W-:Y:S01]  /*32c0*/  UMOV UR6, 0x400 ;  /* 0x0000040000067882 */ /* 0x000fe20000000000 */
[----:B------:R-:W-:-:S06]  /*32d0*/  NOP ;  /* 0x0000000000007918 */ /* 0x000fcc0000000000 */
[----:B------:R-:W-:Y:S06]  /*32e0*/  BAR.ARV 0x6, 0xa0 ;  /* 0x0182800000007b1d */ /* 0x000fec0000002000 */
[----:B------:R-:W4:Y:S01]  /*32f0*/  LDCU UR8, c[0x0][0x38c] ;  /* 0x00007180ff0877ac */ /* 0x000f220008000800 */
[----:B------:R-:W-:Y:S01]  /*3300*/  LOP3.LUT R0, R0, 0xffff, RZ, 0xc0, !PT ;  /* 0x0000ffff00007812 */ /* 0x000fe200078ec0ff */
[----:B-1----:R-:W-:Y:S01]  /*3310*/  IMAD.MOV.U32 R9, RZ, RZ, 0x1 ;  /* 0x00000001ff097424 */ /* 0x002fe200078e00ff */
[----:B------:R-:W-:Y:S01]  /*3320*/  LOP3.LUT R8, R8, 0xffff, RZ, 0xc0, !PT ;  /* 0x0000ffff08087812 */ /* 0x000fe200078ec0ff */
[----:B------:R-:W-:Y:S01]  /*3330*/  UMOV UR19, URZ ;  /* 0x000000ff00137c82 */ /* 0x000fe20008000000 */
[----:B------:R-:W-:Y:S01]  /*3340*/  R2UR UR11, R0 ;  /* 0x00000000000b72ca */ /* 0x000fe200000e0000 */
[----:B------:R-:W-:Y:S01]  /*3350*/  UMOV UR18, URZ ;  /* 0x000000ff00127c82 */ /* 0x000fe20008000000 */
[----:B------:R-:W-:Y:S01]  /*3360*/  R2UR UR12, R8 ;  /* 0x00000000080c72ca */ /* 0x000fe200000e0000 */
[----:B------:R-:W-:Y:S01]  /*3370*/  IMAD.MOV.U32 R8, RZ, RZ, RZ ;  /* 0x000000ffff087224 */ /* 0x000fe200078e00ff */
[----:B------:R-:W-:Y:S01]  /*3380*/  UMOV UR17, URZ ;  /* 0x000000ff00117c82 */ /* 0x000fe20008000000 */
[----:B---3--:R-:W-:-:S02]  /*3390*/  ULEA UR7, UR7, UR6, 0x18 ;  /* 0x0000000607077291 */ /* 0x008fc4000f8ec0ff */
[----:B------:R-:W-:Y:S02]  /*33a0*/  UISETP.NE.AND UP2, UPT, UR5, URZ, UPT ;  /* 0x000000ff0500728c */ /* 0x000fe4000bf45270 */
[----:B------:R-:W-:Y:S02]  /*33b0*/  UIADD3 UR13, UPT, UPT, UR7, 0x8400, URZ ;  /* 0x00008400070d7890 */ /* 0x000fe4000fffe0ff */
[----:B------:R-:W-:Y:S02]  /*33c0*/  UIADD3 UR14, UPT, UPT, UR7, 0x10400, URZ ;  /* 0x00010400070e7890 */ /* 0x000fe4000fffe0ff */
[----:B----4-:R-:W-:Y:S01]  /*33d0*/  UIADD3 UR8, UPT, UPT, UR8, 0x3f, URZ ;  /* 0x0000003f08087890 */ /* 0x010fe2000fffe0ff */
[----:B--2---:R-:W1:Y:S01]  /*33e0*/  LDS R2, [UR7+0x140] ;  /* 0x00014007ff027984 */ /* 0x004e620008000800 */
[----:B------:R-:W-:Y:S02]  /*33f0*/  USHF.R.U32.HI UR13, URZ, 0x4, UR13 ;  /* 0x00000004ff0d7899 */ /* 0x000fe4000801160d */
[----:B------:R-:W-:-:S02]  /*3400*/  USHF.R.S32.HI UR6, URZ, 0x1f, UR8 ;  /* 0x0000001fff067899 */ /* 0x000fc40008011408 */
[----:B------:R-:W-:Y:S02]  /*3410*/  USHF.R.U32.HI UR14, URZ, 0x4, UR14 ;  /* 0x00000004ff0e7899 */ /* 0x000fe4000801160e */
[----:B------:R-:W-:Y:S02]  /*3420*/  ULEA.HI UR6, UR6, UR8, URZ, 0x6 ;  /* 0x0000000806067291 */ /* 0x000fe4000f8f30ff */
[----:B------:R-:W-:Y:S02]  /*3430*/  ULOP3.LUT UR13, UR13, 0x3fff, URZ, 0xc0, !UPT ;  /* 0x00003fff0d0d7892 */ /* 0x000fe4000f8ec0ff */
[----:B------:R-:W-:Y:S02]  /*3440*/  USHF.R.S32.HI UR6, URZ, 0x6, UR6 ;  /* 0x00000006ff067899 */ /* 0x000fe40008011406 */
[----:B------:R-:W-:Y:S02]  /*3450*/  ULOP3.LUT UR14, UR14, 0x3fff, URZ, 0xc0, !UPT ;  /* 0x00003fff0e0e7892 */ /* 0x000fe4000f8ec0ff */
[----:B------:R-:W-:Y:S01]  /*3460*/  UISETP.LT.AND UP0, UPT, UR6, 0x1, UPT ;  /* 0x000000010600788c */ /* 0x000fe2000bf01270 */
[----:B------:R-:W-:Y:S01]  /*3470*/  UMOV UR28, 0x0 ;  /* 0x00000000001c7882 */ /* 0x000fe20000000000 */
[----:B------:R-:W-:Y:S01]  /*3480*/  UMOV UR29, 0x8400490 ;  /* 0x08400490001d7882 */ /* 0x000fe20000000000 */
[----:B------:R-:W-:-:S02]  /*3490*/  ULOP3.LUT UR13, UR13, 0x10000, URZ, 0xfc, !UPT ;  /* 0x000100000d0d7892 */ /* 0x000fc4000f8efcff */
[----:B------:R-:W-:Y:S02]  /*34a0*/  ULOP3.LUT UR14, UR14, 0x10000, URZ, 0xfc, !UPT ;  /* 0x000100000e0e7892 */ /* 0x000fe4000f8efcff */
[----:B------:R-:W-:Y:S01]  /*34b0*/  USEL UR20, UR6, 0x1, !UP0 ;  /* 0x0000000106147887 */ /* 0x000fe2000c000000 */
[----:B------:R-:W-:Y:S01]  /*34c0*/  UMOV UR26, 0x0 ;  /* 0x00000000001a7882 */ /* 0x000fe20000000000 */
[----:B------:R-:W-:Y:S01]  /*34d0*/  UMOV UR27, 0x8400490 ;  /* 0x08400490001b7882 */ /* 0x000fe20000000000 */
[----:B------:R-:W-:Y:S01]  /*34e0*/  UMOV UR24, 0x0 ;  /* 0x0000000000187882 */ /* 0x000fe20000000000 */
[----:B------:R-:W-:Y:S01]  /*34f0*/  UMOV UR25, 0x8400490 ;  /* 0x0840049000197882 */ /* 0x000fe20000000000 */
[----:B------:R-:W-:Y:S01]  /*3500*/  UMOV UR22, 0x0 ;  /* 0x0000000000167882 */ /* 0x000fe20000000000 */
[----:B------:R-:W-:Y:S01]  /*3510*/  UMOV UR23, 0x8400490 ;  /* 0x0840049000177882 */ /* 0x000fe20000000000 */
[----:B-1----:R-:W-:Y:S02]  /*3520*/  R2UR UR21, R2 ;  /* 0x00000000021572ca */ /* 0x002fe400000e0000 */
[----:B------:R-:W-:-:S13]  /*3530*/  CS2R R2, SRZ ;  /* 0x0000000000027805 */ /* 0x000fda000001ff00 */
.L_x_74:
[C---:B------:R-:W-:Y:S02]  /*3540*/  LEA R0, R8.reuse, UR7, 0x3 ;  /* 0x0000000708007c11 */ /* 0x040fe4000f8e18ff */
[----:B------:R-:W-:Y:S02]  /*3550*/  SHF.L.U32 R4, R3, 0x1f, RZ ;  /* 0x0000001f03047819 */ /* 0x000fe400000006ff */
[----:B------:R-:W-:Y:S02]  /*3560*/  LEA R5, R8, UR7, 0x4 ;  /* 0x0000000708057c11 */ /* 0x000fe4000f8e20ff */
[----:B------:R-:W1:Y:S02]  /*3570*/  SYNCS.PHASECHK.TRANS64.TRYWAIT P0, [R0+URZ+0x90], R4 ;  /* 0x00009004000075a7 */ /* 0x000e6400080011ff */
[----:B-1-34-:R-:W-:Y:S05]  /*3580*/  @!P0 BRA `(.L_x_67) ;  /* 0x0000006400c88947 */ /* 0x01afea0003800000 */
.L_x_167:
[----:B-1----:R-:W1:Y:S01]  /*3590*/  LDS.128 R4, [R5+0x120] ;  /* 0x0001200005047984 */ /* 0x002e620000000c00 */
[----:B------:R-:W-:Y:S02]  /*35a0*/  VIADD R0, R0, 0xa0 ;  /* 0x000000a000007836 */ /* 0x000fe40000000000 */
[----:B------:R-:W-:Y:S01]  /*35b0*/  VIADD R8, R8, 0x1 ;  /* 0x0000000108087836 */ /* 0x000fe20000000000 */
[----:B------:R-:W-:Y:S01]  /*35c0*/  @!PT LDS RZ, [RZ] ;  /* 0x00000000fffff984 */ /* 0x000fe20000000800 */
[----:B------:R-:W-:Y:S01]  /*35d0*/  @!PT LDS RZ, [RZ] ;  /* 0x00000000fffff984 */ /* 0x000fe20000000800 */
[----:B------:R-:W-:Y:S01]  /*35e0*/  @!PT LDS RZ, [RZ] ;  /* 0x00000000fffff984 */ /* 0x000fe20000000800 */
[----:B------:R-:W-:Y:S01]  /*35f0*/  @!PT LDS RZ, [RZ] ;  /* 0x00000000fffff984 */ /* 0x000fe20000000800 */
[----:B------:R2:W-:Y:S06]  /*3600*/  MEMBAR.ALL.CTA ;  /* 0x0000000000007992 */ /* 0x0005ec0000008000 */
[----:B--2---:R-:W2:Y:S01]  /*3610*/  FENCE.VIEW.ASYNC.S ;  /* 0x00000000000073c6 */ /* 0x004ea20000000000 */
[----:B------:R-:W-:-:S04]  /*3620*/  PRMT R0, RZ, 0x654, R0 ;  /* 0x00000654ff007816 */ /* 0x000fc80000000000 */
[----:B--2---:R2:W-:Y:S01]  /*3630*/  SYNCS.ARRIVE.TRANS64.RED.A1T0 RZ, [R0+URZ], RZ ;  /* 0x000000ff00ff79a7 */ /* 0x0045e200081004ff */
[----:B-1----:R-:W-:Y:S01]  /*3640*/  LOP3.LUT P1, RZ, R6, 0x1, RZ, 0xc0, !PT ;  /* 0x0000000106ff7812 */ /* 0x002fe2000782c0ff */
[----:B--2---:R-:W-:-:S12]  /*3650*/  BRA.U UP2, `(.L_x_68) ;  /* 0x0000000502087547 */ /* 0x004fd8000b800000 */
[----:B------:R-:W1:Y:S01]  /*3660*/  LDCU UR8, c[0x0][0x38c] ;  /* 0x00007180ff0877ac */ /* 0x000e620008000800 */
[----:B------:R-:W-:Y:S02]  /*3670*/  PLOP3.LUT P2, PT, PT, PT, PT, 0x80, 0x8 ;  /* 0x000000000008781c */ /* 0x000fe40003f4f070 */
[----:B------:R-:W-:Y:S01]  /*3680*/  SHF.L.U32 R4, R9, 0x1f, RZ ;  /* 0x0000001f09047819 */ /* 0x000fe200000006ff */
[----:B------:R-:W-:Y:S02]  /*3690*/  ULEA UR9, UR19, UR7, 0x3 ;  /* 0x0000000713097291 */ /* 0x000fe4000f8e18ff */
[----:B------:R-:W-:Y:S02]  /*36a0*/  ULEA UR10, UR19, UR21, 0x7 ;  /* 0x00000015130a7291 */ /* 0x000fe4000f8e38ff */
[----:B-1----:R-:W-:-:S06]  /*36b0*/  UISETP.GE.AND UP0, UPT, UR8, 0x1, UPT ;  /* 0x000000010800788c */ /* 0x002fcc000bf06270 */
[----:B------:R-:W-:-:S05]  /*36c0*/  PLOP3.LUT P0, PT, PT, PT, UP0, 0x80, 0x8 ;  /* 0x000000000008781c */ /* 0x000fca0003f0f008 */
[----:B------:R-:W-:-:S08]  /*36d0*/  @UP0 ULEA UR8, UR18, UR7, 0x3 ;  /* 0x0000000712080291 */ /* 0x000fd0000f8e18ff */
[----:B------:R-:W-:-:S04]  /*36e0*/  @P0 SHF.L.U32 R0, R2, 0x1f, RZ ;  /* 0x0000001f02000819 */ /* 0x000fc800000006ff */
[----:B------:R1:W2:Y:S01]  /*36f0*/  @P0 SYNCS.PHASECHK.TRANS64.TRYWAIT P2, [UR8], R0 ;  /* 0x00000000ff0005a7 */ /* 0x0002a20008041108 */
[----:B------:R-:W3:Y:S02]  /*3700*/  SYNCS.PHASECHK.TRANS64.TRYWAIT P0, [UR9+0xd0], R4 ;  /* 0x0000d004ff0075a7 */ /* 0x000ee40008001109 */
[----:B-123--:R-:W-:Y:S05]  /*3710*/  @!P0 BRA `(.L_x_69) ;  /* 0x0000006400788947 */ /* 0x00efea0003800000 */
.L_x_169:
[----:B------:R-:W-:Y:S01]  /*3720*/  UMOV UR16, UR17 ;  /* 0x0000001100107c82 */ /* 0x000fe20008000000 */
[----:B------:R-:W-:Y:S05]  /*3730*/  BRA.U !UP0, `(.L_x_70) ;  /* 0x0000000108c07547 */ /* 0x000fea000b800000 */
[----:B------:R-:W-:Y:S02]  /*3740*/  UIADD3 UR16, UPT, UPT, UR20, UR17, URZ ;  /* 0x0000001114107290 */ /* 0x000fe4000fffe0ff */
[----:B------:R-:W-:Y:S01]  /*3750*/  UPLOP3.LUT UP3, UPT, UPT, UPT, UPT, 0x40, 0x4 ;  /* 0x000000000004789c */ /* 0x000fe20003f6e870 */
[----:B------:R-:W-:Y:S01]  /*3760*/  UMOV UR15, UR6 ;  /* 0x00000006000f7c82 */ /* 0x000fe20008000000 */
[----:B------:R-:W-:-:S09]  /*3770*/  UMOV UR46, UR18 ;  /* 0x00000012002e7c82 */ /* 0x000fd20008000000 */
.L_x_73:
[----:B--2---:R-:W-:Y:S01]  /*3780*/  ULEA UR8, UR46, UR7, 0x3 ;  /* 0x000000072e087291 */ /* 0x004fe2000f8e18ff */
[----:B---3--:R-:W-:Y:S11]  /*3790*/  @P2 BRA `(.L_x_71) ;  /* 0x00000000000c2947 */ /* 0x008ff60003800000 */
[----:B-1----:R-:W-:Y:S04]  /*37a0*/  SHF.L.U32 R4, R2, 0x1f, RZ ;  /* 0x0000001f02047819 */ /* 0x002fe800000006ff */
[----:B------:R-:W1:Y:S02]  /*37b0*/  SYNCS.PHASECHK.TRANS64.TRYWAIT P0, [UR8], R4 ;  /* 0x00000004ff0075a7 */ /* 0x000e640008001108 */
[----:B-1----:R-:W-:Y:S05]  /*37c0*/  @!P0 BRA `(.L_x_72) ;  /* 0x0000006400648947 */ /* 0x002fea0003800000 */
.L_x_71:
[----:B------:R-:W-:Y:S01]  /*37d0*/  UISETP.NE.AND UP0, UPT, UR15, 0x1, UPT ;  /* 0x000000010f00788c */ /* 0x000fe2000bf05270 */
[----:B------:R-:W-:Y:S01]  /*37e0*/  PLOP3.LUT P2, PT, PT, PT, PT, 0x80, 0x8 ;  /* 0x000000000008781c */ /* 0x000fe20003f4f070 */
[----:B------:R-:W-:Y:S02]  /*37f0*/  UIADD3 UR18, UPT, UPT, UR46, 0x1, URZ ;  /* 0x000000012e127890 */ /* 0x000fe4000fffe0ff */
[----:B------:R-:W-:Y:S02]  /*3800*/  ULEA UR32, UR46, UR14, 0xa ;  /* 0x0000000e2e207291 */ /* 0x000fe4000f8e50ff */
[----:B------:R-:W-:Y:S01]  /*3810*/  UISETP.NE.AND UP1, UPT, UR18, 0x4, UPT ;  /* 0x000000041200788c */ /* 0x000fe2000bf25270 */
[----:B------:R-:W-:Y:S01]  /*3820*/  PLOP3.LUT P0, PT, PT, PT, UP0, 0x80, 0x8 ;  /* 0x000000000008781c */ /* 0x000fe20003f0f008 */
[----:B------:R-:W-:Y:S02]  /*3830*/  UIADD3 UR44, UPT, UPT, UR32, 0x2, URZ ;  /* 0x00000002202c7890 */ /* 0x000fe4000fffe0ff */
[----:B------:R-:W-:Y:S02]  /*3840*/  USEL UR31, URZ, 0x1, UP1 ;  /* 0x00000001ff1f7887 */ /* 0x000fe40008800000 */
[----:B------:R-:W-:Y:S02]  /*3850*/  USEL UR18, UR18, URZ, UP1 ;  /* 0x000000ff12127287 */ /* 0x000fe40008800000 */
[----:B------:R-:W-:Y:S02]  /*3860*/  UIADD3 UR40, UPT, UPT, UR32, 0x4, URZ ;  /* 0x0000000420287890 */ /* 0x000fe4000fffe0ff */
[----:B------:R-:W-:Y:S01]  /*3870*/  @UP0 ULEA UR30, UR18, UR7, 0x3 ;  /* 0x00000007121e0291 */ /* 0x000fe2000f8e18ff */
[----:B------:R-:W-:Y:S01]  /*3880*/  LOP3.LUT R2, R2, UR31, RZ, 0x3c, !PT ;  /* 0x0000001f02027c12 */ /* 0x000fe2000f8e3cff */
[----:B------:R-:W-:Y:S02]  /*3890*/  UIADD3 UR36, UPT, UPT, UR32, 0x6, URZ ;  /* 0x0000000620247890 */ /* 0x000fe4000fffe0ff */
[----:B------:R-:W-:Y:S01]  /*38a0*/  UIADD3 UR8, UPT, UPT, UR8, 0x20, URZ ;  /* 0x0000002008087890 */ /* 0x000fe2000fffe0ff */
[----:B-1----:R-:W-:Y:S01]  /*38b0*/  @P0 SHF.L.U32 R0, R2, 0x1f, RZ ;  /* 0x0000001f02000819 */ /* 0x002fe200000006ff */
[----:B------:R-:W-:Y:S02]  /*38c0*/  UIADD3 UR17, UPT, UPT, UR17, 0x1, URZ ;  /* 0x0000000111117890 */ /* 0x000fe4000fffe0ff */
[----:B------:R-:W-:Y:S01]  /*38d0*/  UIADD3 UR15, UPT, UPT, UR15, -0x1, URZ ;  /* 0xffffffff0f0f7890 */ /* 0x000fe2000fffe0ff */
[----:B------:R2:W3:Y:S01]  /*38e0*/  @P0 SYNCS.PHASECHK.TRANS64.TRYWAIT P2, [UR30], R0 ;  /* 0x00000000ff0005a7 */ /* 0x0004e2000804111e */
[----:B------:R-:W-:Y:S02]  /*38f0*/  ULEA UR30, UR46, UR13, 0x9 ;  /* 0x0000000d2e1e7291 */ /* 0x000fe4000f8e48ff */
[----:B------:R-:W-:Y:S02]  /*3900*/  UISETP.NE.AND UP0, UPT, UR17, UR16, UPT ;  /* 0x000000101100728c */ /* 0x000fe4000bf05270 */
[----:B------:R-:W-:Y:S02]  /*3910*/  UIADD3 UR42, UPT, UPT, UR30, 0x2, URZ ;  /* 0x000000021e2a7890 */ /* 0x000fe4000fffe0ff */
[----:B------:R-:W-:Y:S02]  /*3920*/  UIADD3 UR38, UPT, UPT, UR30, 0x4, URZ ;  /* 0x000000041e267890 */ /* 0x000fe4000fffe0ff */
[----:B------:R-:W-:Y:S01]  /*3930*/  UIADD3 UR34, UPT, UPT, UR30, 0x6, URZ ;  /* 0x000000061e227890 */ /* 0x000fe2000fffe0ff */
[----:B------:R-:W-:Y:S01]  /*3940*/  UMOV UR33, 0x40004040 ;  /* 0x4000404000217882 */ /* 0x000fe20000000000 */
[----:B------:R-:W-:Y:S01]  /*3950*/  UMOV UR31, 0x40004040 ;  /* 0x40004040001f7882 */ /* 0x000fe20000000000 */
[----:B------:R-:W-:Y:S01]  /*3960*/  UMOV UR45, 0x40004040 ;  /* 0x40004040002d7882 */ /* 0x000fe20000000000 */
[----:B------:R2:W-:Y:S01]  /*3970*/  UTCHMMA.2CTA gdesc[UR30], gdesc[UR32], tmem[UR10], tmem[UR28], idesc[UR29], UP3 ;  /* 0x00ff1c201e0075ea */ /* 0x0005e20009a0000a */
[----:B------:R-:W-:Y:S01]  /*3980*/  UPLOP3.LUT UP3, UPT, UPT, UPT, UPT, 0x80, 0x8 ;  /* 0x000000000008789c */ /* 0x000fe20003f6f070 */
[----:B------:R-:W-:Y:S01]  /*3990*/  UMOV UR43, 0x40004040 ;  /* 0x40004040002b7882 */ /* 0x000fe20000000000 */
[----:B------:R-:W-:Y:S01]  /*39a0*/  UMOV UR41, 0x40004040 ;  /* 0x4000404000297882 */ /* 0x000fe20000000000 */
[----:B------:R2:W-:Y:S01]  /*39b0*/  UTCHMMA.2CTA gdesc[UR42], gdesc[UR44], tmem[UR10], tmem[UR26], idesc[UR27], UPT ;  /* 0x00ff1a2c2a0075ea */ /* 0x0005e2000ba0000a */
[----:B------:R-:W-:Y:S01]  /*39c0*/  UMOV UR39, 0x40004040 ;  /* 0x4000404000277882 */ /* 0x000fe20000000000 */
[----:B------:R-:W-:Y:S01]  /*39d0*/  UMOV UR37, 0x40004040 ;  /* 0x4000404000257882 */ /* 0x000fe20000000000 */
[----:B------:R-:W-:Y:S01]  /*39e0*/  UMOV UR35, 0x40004040 ;  /* 0x4000404000237882 */ /* 0x000fe20000000000 */
[----:B------:R2:W-:Y:S01]  /*39f0*/  UTCHMMA.2CTA gdesc[UR38], gdesc[UR40], tmem[UR10], tmem[UR24], idesc[UR25], UPT ;  /* 0x00ff1828260075ea */ /* 0x0005e2000ba0000a */
[----:B------:R2:W-:Y:S01]  /*3a00*/  UTCHMMA.2CTA gdesc[UR34], gdesc[UR36], tmem[UR10], tmem[UR22], idesc[UR23], UPT ;  /* 0x00ff1624220075ea */ /* 0x0005e2000ba0000a */
[----:B------:R2:W-:Y:S01]  /*3a10*/  UTCBAR.2CTA.MULTICAST [UR8], URZ, UR12 ;  /* 0x000000ff080073e9 */ /* 0x0005e2000820080c */
[----:B------:R-:W-:Y:S01]  /*3a20*/  UMOV UR46, UR18 ;  /* 0x00000012002e7c82 */ /* 0x000fe20008000000 */
[----:B------:R-:W-:Y:S05]  /*3a30*/  BRA.U UP0, `(.L_x_73) ;  /* 0xfffffffd00507547 */ /* 0x000fea000b83ffff */
.L_x_70:
[----:B------:R-:W-:Y:S01]  /*3a40*/  UIADD3 UR9, UPT, UPT, UR9, 0xb0, URZ ;  /* 0x000000b009097890 */ /* 0x000fe2000fffe0ff */
[----:B------:R-:W-:-:S08]  /*3a50*/  UMOV UR17, UR16 ;  /* 0x0000001000117c82 */ /* 0x000fd00008000000 */
[----:B------:R4:W-:Y:S01]  /*3a60*/  UTCBAR.2CTA.MULTICAST [UR9], URZ, UR11 ;  /* 0x000000ff090073e9 */ /* 0x0009e2000820080b */
[----:B------:R-:W-:Y:S02]  /*3a70*/  NOP ;  /* 0x0000000000007918 */ /* 0x000fe40000000000 */
.L_x_68:
[----:B------:R-:W-:Y:S01]  /*3a80*/  UIADD3 UR19, UPT, UPT, UR19, 0x1, URZ ;  /* 0x0000000113137890 */ /* 0x000fe2000fffe0ff */
[----:B------:R-:W-:-:S03]  /*3a90*/  ISETP.NE.AND P0, PT, R8, 0x2, PT ;  /* 0x000000020800780c */ /* 0x000fc60003f05270 */
[----:B------:R-:W-:Y:S01]  /*3aa0*/  UISETP.NE.AND UP0, UPT, UR19, 0x4, UPT ;  /* 0x000000041300788c */ /* 0x000fe2000bf05270 */
[----:B-12---:R-:W-:Y:S02]  /*3ab0*/  SEL R0, RZ, 0x1, P0 ;  /* 0x00000001ff007807 */ /* 0x006fe40000000000 */
[----:B------:R-:W-:Y:S01]  /*3ac0*/  SEL R8, R8, RZ, P0 ;  /* 0x000000ff08087207 */ /* 0x000fe20000000000 */
[----:B------:R-:W-:Y:S01]  /*3ad0*/  USEL UR8, URZ, 0x1, UP0 ;  /* 0x00000001ff087887 */ /* 0x000fe20008000000 */
[----:B------:R-:W-:Y:S01]  /*3ae0*/  LOP3.LUT R3, R3, R0, RZ, 0x3c, !PT ;  /* 0x0000000003037212 */ /* 0x000fe200078e3cff */
[----:B------:R-:W-:-:S04]  /*3af0*/  USEL UR19, UR19, URZ, UP0 ;  /* 0x000000ff13137287 */ /* 0x000fc80008000000 */
[----:B------:R-:W-:Y:S01]  /*3b00*/  LOP3.LUT R9, R9, UR8, RZ, 0x3c, !PT ;  /* 0x0000000809097c12 */ /* 0x000fe2000f8e3cff */
[----:B------:R-:W-:Y:S07]  /*3b10*/  @P1 BRA `(.L_x_74) ;  /* 0xfffffff800881947 */ /* 0x000fee000383ffff */
[----:B------:R-:W1:Y:S01]  /*3b20*/  S2UR UR6, SR_CgaCtaId ;  /* 0x00000000000679c3 */ /* 0x000e620000008800 */
[----:B------:R-:W-:Y:S01]  /*3b30*/  ELECT P0, URZ, PT ;  /* 0x0000000000ff782f */ /* 0x000fe20003800000 */
[----:B------:R-:W-:Y:S01]  /*3b40*/  HFMA2 R0, -RZ, RZ, 0, 5.9604644775390625e-08 ;  /* 0x00000001ff007431 */ /* 0x000fe200000001ff */
[----:B------:R-:W-:-:S05]  /*3b50*/  UMOV UR8, 0x40 ;  /* 0x0000004000087882 */ /* 0x000fca0000000000 */
[----:B------:R-:W-:Y:S01]  /*3b60*/  UVIRTCOUNT.DEALLOC.SMPOOL 0x80 ;  /* 0x000000800000784c */ /* 0x000fe20000000000 */
[----:B------:R-:W-:Y:S02]  /*3b70*/  UISETP.NE.AND UP0, UPT, UR5, URZ, UPT ;  /* 0x000000ff0500728c */ /* 0x000fe4000bf05270 */
[----:B-1----:R-:W-:-:S09]  /*3b80*/  ULEA UR6, UR6, UR8, 0x18 ;  /* 0x0000000806067291 */ /* 0x002fd2000f8ec0ff */
[----:B------:R1:W-:Y:S01]  /*3b90*/  @P0 STS.U8 [UR6+0x1c], R0 ;  /* 0x00001c00ff000988 */ /* 0x0003e20008000006 */
[----:B------:R-:W-:Y:S05]  /*3ba0*/  BRA.U UP0, `(.L_x_75) ;  /* 0x0000000100a07547 */ /* 0x000fea000b800000 */
[----:B------:R-:W-:Y:S01]  /*3bb0*/  UIADD3 UR5, UPT, UPT, UR7, 0xd0, URZ ;  /* 0x000000d007057890 */ /* 0x000fe2000fffe0ff */
[----:B------:R-:W-:-:S03]  /*3bc0*/  SHF.L.U32 R2, R9, 0x1f, RZ ;  /* 0x0000001f09027819 */ /* 0x000fc600000006ff */
[----:B------:R-:W-:-:S09]  /*3bd0*/  ULEA UR8, UR19, UR5, 0x3 ;  /* 0x0000000513087291 */ /* 0x000fd2000f8e18ff */
[----:B------:R-:W2:Y:S02]  /*3be0*/  SYNCS.PHASECHK.TRANS64.TRYWAIT P0, [UR8], R2 ;  /* 0x00000002ff0075a7 */ /* 0x000ea40008001108 */
[----:B--2---:R-:W-:Y:S05]  /*3bf0*/  @!P0 BRA `(.L_x_76) ;  /* 0x0000006000708947 */ /* 0x004fea0003800000 */
.L_x_172:
[----:B----4-:R-:W-:-:S04]  /*3c00*/  UIADD3 UR9, UPT, UPT, UR19, 0x1, URZ ;  /* 0x0000000113097890 */ /* 0x010fc8000fffe0ff */
        /* <DEDUP_REMOVED lines=8> */
.L_x_174:
        /* <DEDUP_REMOVED lines=9> */
.L_x_176:
[----:B------:R-:W-:-:S04]  /*3d20*/  UIADD3 UR9, UPT, UPT, UR9, 0x1, URZ ;  /* 0x0000000109097890 */ /* 0x000fc8000fffe0ff */
[----:B------:R-:W-:-:S04]  /*3d30*/  UISETP.NE.AND UP1, UPT, UR9, 0x4, UPT ;  /* 0x000000040900788c */ /* 0x000fc8000bf25270 */
[----:B------:R-:W-:Y:S02]  /*3d40*/  USEL UR8, URZ, 0x1, UP1 ;  /* 0x00000001ff087887 */ /* 0x000fe40008800000 */
[----:B------:R-:W-:-:S04]  /*3d50*/  USEL UR9, UR9, URZ, UP1 ;  /* 0x000000ff09097287 */ /* 0x000fc80008800000 */
[----:B------:R-:W-:Y:S01]  /*3d60*/  ULEA UR9, UR9, UR5, 0x3 ;  /* 0x0000000509097291 */ /* 0x000fe2000f8e18ff */
[----:B------:R-:W-:-:S04]  /*3d70*/  LOP3.LUT R2, R2, UR8, RZ, 0x3c, !PT ;  /* 0x0000000802027c12 */ /* 0x000fc8000f8e3cff */
[----:B------:R-:W-:Y:S01]  /*3d80*/  SHF.L.U32 R2, R2, 0x1f, RZ ;  /* 0x0000001f02027819 */ /* 0x000fe200000006ff */
[----:B-1----:R-:W-:-:S04]  /*3d90*/  IMAD.U32 R0, RZ, RZ, UR9 ;  /* 0x00000009ff007e24 */ /* 0x002fc8000f8e00ff */
[----:B------:R1:W2:Y:S03]  /*3da0*/  SYNCS.PHASECHK.TRANS64.TRYWAIT P0, [R0+URZ], R2 ;  /* 0x00000002000075a7 */ /* 0x0002a600080011ff */
[----:B--2---:R-:W-:Y:S05]  /*3db0*/  @!P0 NANOSLEEP.SYNCS 0x989680 ;  /* 0x009896800000895d */ /* 0x004fea0003900000 */
[----:B------:R-:W2:Y:S02]  /*3dc0*/  @!P0 SYNCS.PHASECHK.TRANS64 P0, [R0+URZ], R2 ;  /* 0x00000002000085a7 */ /* 0x000ea400080010ff */
[----:B--2---:R-:W-:Y:S05]  /*3dd0*/  @P0 BRA `(.L_x_79) ;  /* 0x0000000000200947 */ /* 0x004fea0003800000 */
.L_x_80:
[----:B--2---:R2:W4:Y:S02]  /*3de0*/  SYNCS.PHASECHK.TRANS64.TRYWAIT P0, [R0+URZ], R2 ;  /* 0x00000002000075a7 */ /* 0x00452400080011ff */
[----:B----4-:R-:W-:Y:S05]  /*3df0*/  @!P0 NANOSLEEP.SYNCS 0x989680 ;  /* 0x009896800000895d */ /* 0x010fea0003900000 */
[----:B------:R-:W4:Y:S02]  /*3e00*/  @!P0 SYNCS.PHASECHK.TRANS64 P0, [R0+URZ], R2 ;  /* 0x00000002000085a7 */ /* 0x000f2400080010ff */
[----:B----4-:R-:W-:Y:S05]  /*3e10*/  @!P0 BRA `(.L_x_80) ;  /* 0xfffffffc00f08947 */ /* 0x010fea000383ffff */
[----:B------:R-:W-:Y:S05]  /*3e20*/  BRA `(.L_x_79) ;  /* 0x00000000000c7947 */ /* 0x000fea0003800000 */
.L_x_75:
[----:B------:R-:W-:-:S04]  /*3e30*/  UIADD3 UR5, UPT, UPT, UR7, 0x110, URZ ;  /* 0x0000011007057890 */ /* 0x000fc8000fffe0ff */
[----:B------:R-:W-:-:S09]  /*3e40*/  UPRMT UR5, UR4, 0x654, UR5 ;  /* 0x0000065404057896 */ /* 0x000fd20008000005 */
[----:B------:R-:W-:Y:S03]  /*3e50*/  SYNCS.ARRIVE.TRANS64.RED.A1T0 RZ, [UR5], RZ ;  /* 0x000000ffffff79a7 */ /* 0x000fe60008100405 */
.L_x_79:
[----:B-12---:R-:W-:Y:S01]  /*3e60*/  SHF.L.U32 R2, RZ, 0x1f, RZ ;  /* 0x0000001fff027819 */ /* 0x006fe200000006ff */
[----:B------:R-:W-:Y:S01]  /*3e70*/  UIADD3 UR5, UPT, UPT, UR7, 0x110, URZ ;  /* 0x0000011007057890 */ /* 0x000fe2000fffe0ff */
[----:B------:R-:W-:Y:S02]  /*3e80*/  PLOP3.LUT P0, PT, PT, PT, UP0, 0x80, 0x8 ;  /* 0x000000000008781c */ /* 0x000fe40003f0f008 */
[----:B------:R-:W1:Y:S02]  /*3e90*/  SYNCS.PHASECHK.TRANS64.TRYWAIT P1, [UR7+0x110], R2 ;  /* 0x00011002ff0075a7 */ /* 0x000e640008021107 */
[----:B-1----:R-:W-:Y:S09]  /*3ea0*/  @!P1 BRA `(.L_x_81) ;  /* 0x00000060000c9947 */ /* 0x002ff20003800000 */
.L_x_178:
[----:B------:R-:W-:Y:S01]  /*3eb0*/  @!UP0 UPRMT UR5, UR4, 0x654, UR5 ;  /* 0x0000065404058896 */ /* 0x000fe20008000005 */
[----:B------:R-:W-:Y:S02]  /*3ec0*/  UMOV UR8, 0xffff ;  /* 0x0000ffff00087882 */ /* 0x000fe40000000000 */
[----:B------:R-:W-:-:S06]  /*3ed0*/  UMOV UR4, 0x1 ;  /* 0x0000000100047882 */ /* 0x000fcc0000000000 */
[----:B------:R-:W-:Y:S01]  /*3ee0*/  @!P0 SYNCS.ARRIVE.TRANS64.RED.A1T0 RZ, [UR5], RZ ;  /* 0x000000ffffff89a7 */ /* 0x000fe20008100405 */
[----:B------:R-:W-:Y:S01]  /*3ef0*/  NOP ;  /* 0x0000000000007918 */ /* 0x000fe20000000000 */
[----:B-1----:R-:W1:Y:S01]  /*3f00*/  LDS R0, [UR6+0x14] ;  /* 0x00001406ff007984 */ /* 0x002e620008000800 */
[----:B------:R-:W-:-:S04]  /*3f10*/  ULOP3.LUT UR5, UR21, 0xffff, URZ, 0xc0, !UPT ;  /* 0x0000ffff15057892 */ /* 0x000fc8000f8ec0ff */
[----:B------:R-:W-:-:S04]  /*3f20*/  USHF.R.U32.HI UR5, URZ, 0x5, UR5 ;  /* 0x00000005ff057899 */ /* 0x000fc80008011605 */
[----:B------:R-:W-:Y:S02]  /*3f30*/  USHF.L.U32 UR8, UR8, UR5, URZ ;  /* 0x0000000508087299 */ /* 0x000fe400080006ff */
[----:B------:R-:W-:-:S04]  /*3f40*/  USHF.L.U32 UR4, UR4, UR5, URZ ;  /* 0x0000000504047299 */ /* 0x000fc800080006ff */
[----:B-1----:R-:W-:-:S04]  /*3f50*/  LOP3.LUT R0, R0, UR8, RZ, 0xc0, !PT ;  /* 0x0000000800007c12 */ /* 0x002fc8000f8ec0ff */
[----:B------:R-:W-:-:S13]  /*3f60*/  ISETP.NE.AND P0, PT, R0, UR8, PT ;  /* 0x0000000800007c0c */ /* 0x000fda000bf05270 */
[----:B------:R-:W-:Y:S05]  /*3f70*/  @P0 BRA `(.L_x_82) ;  /* 0x0000000000580947 */ /* 0x000fea0003800000 */
[----:B------:R-:W1:Y:S02]  /*3f80*/  LDS R0, [UR6+0x18] ;  /* 0x00001806ff007984 */ /* 0x000e640008000800 */
[----:B-1----:R-:W-:-:S04]  /*3f90*/  LOP3.LUT R0, R0, UR4, RZ, 0xc0, !PT ;  /* 0x0000000400007c12 */ /* 0x002fc8000f8ec0ff */
[----:B------:R-:W-:-:S13]  /*3fa0*/  ISETP.NE.AND P0, PT, R0, UR4, PT ;  /* 0x0000000400007c0c */ /* 0x000fda000bf05270 */
[----:B------:R-:W-:Y:S05]  /*3fb0*/  @P0 BRA `(.L_x_83) ;  /* 0x00000000003c0947 */ /* 0x000fea0003800000 */
[----:B------:R-:W1:Y:S01]  /*3fc0*/  S2R R2, SR_LANEID ;  /* 0x0000000000027919 */ /* 0x000e620000000000 */
[----:B------:R-:W-:Y:S01]  /*3fd0*/  ULOP3.LUT UR8, URZ, UR8, URZ, 0x33, !UPT ;  /* 0x00000008ff087292 */ /* 0x000fe2000f8e33ff */
[----:B------:R-:W-:Y:S02]  /*3fe0*/  VOTEU.ANY UR7, UPT, PT ;  /* 0x0000000000077886 */ /* 0x000fe400038e0100 */
[----:B------:R-:W-:-:S03]  /*3ff0*/  UFLO.U32 UR7, UR7 ;  /* 0x00000007000772bd */ /* 0x000fc600080e0000 */
[----:B------:R-:W-:-:S04]  /*4000*/  IMAD.U32 R0, RZ, RZ, UR8 ;  /* 0x00000008ff007e24 */ /* 0x000fc8000f8e00ff */
[----:B------:R2:W3:Y:S02]  /*4010*/  REDUX UR5, R0 ;  /* 0x00000000000573c4 */ /* 0x0004e40000000000 */
[----:B------:R1:W-:Y:S02]  /*4020*/  UTCATOMSWS.AND URZ, UR8 ;  /* 0x0000000800ff79e3 */ /* 0x0003e40008000000 */
[----:B-1----:R-:W-:Y:S02]  /*4030*/  ISETP.EQ.U32.AND P0, PT, R2, UR7, PT ;  /* 0x0000000702007c0c */ /* 0x002fe4000bf02070 */
[----:B--2---:R-:W-:Y:S02]  /*4040*/  LOP3.LUT R0, RZ, UR4, RZ, 0x33, !PT ;  /* 0x00000004ff007c12 */ /* 0x004fe4000f8e33ff */
[----:B---3--:R-:W-:Y:S02]  /*4050*/  MOV R2, UR5 ;  /* 0x0000000500027c02 */ /* 0x008fe40008000f00 */
[----:B------:R-:W1:Y:S07]  /*4060*/  REDUX UR4, R0 ;  /* 0x00000000000473c4 */ /* 0x000e6e0000000000 */
[----:B------:R2:W-:Y:S01]  /*4070*/  @P0 ATOMS.AND RZ, [UR6+0x14], R2 ;  /* 0x00001402ffff098c */ /* 0x0005e2000a800006 */
[----:B-1----:R-:W-:-:S05]  /*4080*/  IMAD.U32 R0, RZ, RZ, UR4 ;  /* 0x00000004ff007e24 */ /* 0x002fca000f8e00ff */
[----:B------:R2:W-:Y:S01]  /*4090*/  @P0 ATOMS.AND RZ, [UR6+0x18], R0 ;  /* 0x00001800ffff098c */ /* 0x0005e2000a800006 */
[----:B------:R-:W-:Y:S05]  /*40a0*/  BRA `(.L_x_84) ;  /* 0x0000000000147947 */ /* 0x000fea0003800000 */
.L_x_83:
[----:B------:R-:W-:Y:S02]  /*40b0*/  MOV R2, 0x40d0 ;  /* 0x000040d000027802 */ /* 0x000fe40000000f00 */
[----:B---345:R-:W-:Y:S05]  /*40c0*/  CALL.REL.NOINC `($__internal_0_$__cuda_sm10x_tcgen05_guardrail_trap_col_being_dealloced_not_returned_by_alloc) ;  /* 0x0000006000ec7944 */ /* 0x038fea0003c00000 */
[----:B------:R-:W-:Y:S05]  /*40d0*/  BRA `(.L_x_84) ;  /* 0x0000000000087947 */ /* 0x000fea0003800000 */
.L_x_82:
[----:B------:R-:W-:Y:S02]  /*40e0*/  MOV R2, 0x4100 ;  /* 0x0000410000027802 */ /* 0x000fe40000000f00 */
[----:B---345:R-:W-:Y:S05]  /*40f0*/  CALL.REL.NOINC `($__internal_2_$__cuda_sm10x_tcgen05_guardrail_trap_unallocated_columns_being_dealloced) ;  /* 0x0000006000f87944 */ /* 0x038fea0003c00000 */
.L_x_84:
[----:B------:R-:W-:Y:S01]  /*4100*/  NOP ;  /* 0x0000000000007918 */ /* 0x000fe20000000000 */
[----:B----4-:R-:W-:Y:S05]  /*4110*/  EXIT ;  /* 0x000000000000794d */ /* 0x010fea0003800000 */
.L_x_55:
[----:B------:R-:W-:-:S09]  /*4120*/  UISETP.NE.OR UP5, UPT, UR10, 0x3, !UP5 ;  /* 0x000000030a00788c */ /* 0x000fd2000efa5670 */
[----:B------:R-:W-:Y:S05]  /*4130*/  BRA.U UP5, `(.L_x_85) ;  /* 0x0000001105747547 */ /* 0x000fea000b800000 */
[----:B------:R-:W1:Y:S01]  /*4140*/  LDC R0, c[0x0][0xb30] ;  /* 0x0002cc00ff007b82 */ /* 0x000e620000000800 */
[----:B------:R-:W2:Y:S01]  /*4150*/  LDCU.64 UR8, c[0x0][0x888] ;  /* 0x00011100ff0877ac */ /* 0x000ea20008000a00 */
[----:B------:R-:W-:Y:S02]  /*4160*/  HFMA2 R27, -RZ, RZ, 0, 0 ;  /* 0x00000000ff1b7431 */ /* 0x000fe400000001ff */
[----:B------:R-:W-:Y:S01]  /*4170*/  IMAD.MOV.U32 R29, RZ, RZ, 0x1 ;  /* 0x00000001ff1d7424 */ /* 0x000fe200078e00ff */
[----:B------:R-:W-:Y:S01]  /*4180*/  MOV R25, 0x2000 ;  /* 0x0000200000197802 */ /* 0x000fe20000000f00 */
[----:B------:R-:W3:Y:S01]  /*4190*/  LDCU.64 UR4, c[0x0][0x890] ;  /* 0x00011200ff0477ac */ /* 0x000ee20008000a00 */
[----:B------:R-:W-:Y:S01]  /*41a0*/  IMAD.MOV.U32 R28, RZ, RZ, RZ ;  /* 0x000000ffff1c7224 */ /* 0x000fe200078e00ff */
[----:B------:R-:W4:Y:S01]  /*41b0*/  LDC R24, c[0x0][0x370] ;  /* 0x0000dc00ff187b82 */ /* 0x000f220000000800 */
[----:B------:R-:W-:Y:S01]  /*41c0*/  UMOV UR7, 0x400 ;  /* 0x0000040000077882 */ /* 0x000fe20000000000 */
[----:B------:R-:W-:-:S02]  /*41d0*/  UPLOP3.LUT UP1, UPT, UPT, UPT, UPT, 0x40, 0x4 ;  /* 0x000000000004789c */ /* 0x000fc40003f2e870 */
[----:B------:R-:W-:-:S04]  /*41e0*/  ULEA UR7, UR37, UR7, 0x18 ;  /* 0x0000000725077291 */ /* 0x000fc8000f8ec0ff */
[----:B------:R-:W4:Y:S01]  /*41f0*/  LDC R3, c[0x0][0xb0c] ;  /* 0x0002c300ff037b82 */ /* 0x000f220000000800 */
[----:B------:R-:W-:Y:S02]  /*4200*/  UIADD3 UR13, UPT, UPT, UR7, 0x58, URZ ;  /* 0x00000058070d7890 */ /* 0x000fe4000fffe0ff */
[----:B--2---:R-:W-:Y:S02]  /*4210*/  UISETP.NE.U32.AND UP3, UPT, UR8, URZ, UPT ;  /* 0x000000ff0800728c */ /* 0x004fe4000bf65070 */
[----:B------:R-:W-:Y:S02]  /*4220*/  UIADD3 UR41, UPT, UPT, UR7, 0x40, URZ ;  /* 0x0000004007297890 */ /* 0x000fe4000fffe0ff */
[----:B---3--:R-:W-:Y:S01]  /*4230*/  UISETP.NE.U32.AND UP4, UPT, UR4, URZ, UPT ;  /* 0x000000ff0400728c */ /* 0x008fe2000bf85070 */
[----:B------:R-:W2:Y:S01]  /*4240*/  LDC R18, c[0x0][0xb20] ;  /* 0x0002c800ff127b82 */ /* 0x000ea20000000800 */
[----:B-1----:R-:W-:Y:S01]  /*4250*/  ISETP.NE.AND P1, PT, R0, 0x1, PT ;  /* 0x000000010000780c */ /* 0x002fe20003f25270 */
[----:B------:R-:W-:-:S02]  /*4260*/  UISETP.NE.AND.EX UP3, UPT, UR9, URZ, UPT, UP3 ;  /* 0x000000ff0900728c */ /* 0x000fc4000bf65330 */
[----:B------:R-:W-:Y:S02]  /*4270*/  UIADD3 UR33, UPT, UPT, UR7, 0x48, URZ ;  /* 0x0000004807217890 */ /* 0x000fe4000fffe0ff */
[----:B------:R-:W-:Y:S02]  /*4280*/  UIADD3 UR25, UPT, UPT, UR7, 0x50, URZ ;  /* 0x0000005007197890 */ /* 0x000fe4000fffe0ff */
[----:B------:R-:W1:Y:S01]  /*4290*/  LDC.64 R30, c[0x0][0x348] ;  /* 0x0000d200ff1e7b82 */ /* 0x000e620000000a00 */
[----:B------:R-:W-:Y:S02]  /*42a0*/  UPRMT UR13, UR37, 0x654, UR13 ;  /* 0x00000654250d7896 */ /* 0x000fe4000800000d */
[----:B------:R-:W-:-:S05]  /*42b0*/  UISETP.NE.AND.EX UP4, UPT, UR5, URZ, UPT, UP4 ;  /* 0x000000ff0500728c */ /* 0x000fca000bf85340 */
[----:B------:R-:W3:Y:S08]  /*42c0*/  LDC.64 R16, c[0x0][0xb10] ;  /* 0x0002c400ff107b82 */ /* 0x000ef00000000a00 */
[----:B------:R-:W1:Y:S08]  /*42d0*/  LDC.64 R6, c[0x0][0xb18] ;  /* 0x0002c600ff067b82 */ /* 0x000e700000000a00 */
[----:B------:R-:W1:Y:S08]  /*42e0*/  LDC.64 R4, c[0x0][0xb28] ;  /* 0x0002ca00ff047b82 */ /* 0x000e700000000a00 */
[----:B--2-4-:R-:W1:Y:S02]  /*42f0*/  LDC R19, c[0x0][0x374] ;  /* 0x0000dd00ff137b82 */ /* 0x014e640000000800 */
.L_x_96:
[C---:B------:R-:W-:Y:S02]  /*4300*/  LEA R0, R28.reuse, UR7, 0x3 ;  /* 0x000000071c007c11 */ /* 0x040fe4000f8e18ff */
[----:B------:R-:W-:Y:S02]  /*4310*/  SHF.L.U32 R2, R27, 0x1f, RZ ;  /* 0x0000001f1b027819 */ /* 0x000fe400000006ff */
[----:B------:R-:W-:Y:S02]  /*4320*/  LEA R20, R28, UR7, 0x4 ;  /* 0x000000071c147c11 */ /* 0x000fe4000f8e20ff */
[----:B--2---:R-:W2:Y:S02]  /*4330*/  SYNCS.PHASECHK.TRANS64.TRYWAIT P0, [R0+URZ+0x90], R2 ;  /* 0x00009002000075a7 */ /* 0x004ea400080011ff */
[----:B--2---:R-:W-:Y:S05]  /*4340*/  @!P0 BRA `(.L_x_86) ;  /* 0x0000005800fc8947 */ /* 0x004fea0003800000 */
.L_x_179:
[----:B------:R-:W-:Y:S01]  /*4350*/  ISETP.GE.AND P0, PT, R40, 0x1, PT ;  /* 0x000000012800780c */ /* 0x000fe20003f06270 */
[----:B------:R-:W4:Y:S01]  /*4360*/  LDS.128 R20, [R20+0x120] ;  /* 0x0001200014147984 */ /* 0x000f220000000c00 */
[----:B--2---:R-:W-:Y:S01]  /*4370*/  VIADD R0, R0, 0xa0 ;  /* 0x000000a000007836 */ /* 0x004fe20000000000 */
[----:B------:R-:W-:Y:S01]  /*4380*/  @!PT LDS RZ, [RZ] ;  /* 0x00000000fffff984 */ /* 0x000fe20000000800 */
[----:B------:R-:W-:Y:S01]  /*4390*/  @!PT LDS RZ, [RZ] ;  /* 0x00000000fffff984 */ /* 0x000fe20000000800 */
[----:B------:R-:W-:Y:S01]  /*43a0*/  @!PT LDS RZ, [RZ] ;  /* 0x00000000fffff984 */ /* 0x000fe20000000800 */
[----:B------:R-:W-:Y:S01]  /*43b0*/  @!PT LDS RZ, [RZ] ;  /* 0x00000000fffff984 */ /* 0x000fe20000000800 */
[----:B------:R2:W-:Y:S06]  /*43c0*/  MEMBAR.ALL.CTA ;  /* 0x0000000000007992 */ /* 0x0005ec0000008000 */
[----:B--2---:R-:W2:Y:S01]  /*43d0*/  FENCE.VIEW.ASYNC.S ;  /* 0x00000000000073c6 */ /* 0x004ea20000000000 */
[----:B------:R-:W-:Y:S04]  /*43e0*/  PRMT R0, RZ, 0x654, R0 ;  /* 0x00000654ff007816 */ /* 0x000fe80000000000 */
[----:B--2---:R2:W-:Y:S01]  /*43f0*/  SYNCS.ARRIVE.TRANS64.RED.A1T0 RZ, [R0+URZ], RZ ;  /* 0x000000ff00ff79a7 */ /* 0x0045e200081004ff */
[----:B----4-:R-:W-:Y:S11]  /*4400*/  LOP3.LUT P3, RZ, R22, 0x1, RZ, 0xc0, !PT ;  /* 0x0000000116ff7812 */ /* 0x010ff6000786c0ff */
[----:B------:R-:W-:Y:S02]  /*4410*/  @!UPT UIADD3 URZ, UPT, UPT, URZ, URZ, URZ ;  /* 0x000000fffffff290 */ /* 0x000fe4000fffe0ff */
[----:B------:R-:W-:Y:S02]  /*4420*/  @P3 MOV R11, R20 ;  /* 0x00000014000b3202 */ /* 0x000fe40000000f00 */
[----:B------:R-:W-:Y:S01]  /*4430*/  @P3 LOP3.LUT R10, R21, 0xffff, RZ, 0xc0, !PT ;  /* 0x0000ffff150a3812 */ /* 0x000fe200078ec0ff */
[----:B--2---:R-:W-:Y:S06]  /*4440*/  @!P0 BRA `(.L_x_87) ;  /* 0x0000000000a48947 */ /* 0x004fec0003800000 */
[-C--:B-1----:R-:W-:Y:S01]  /*4450*/  IMAD.HI.U32 R0, R19, R7.reuse, RZ ;  /* 0x0000000713007227 */ /* 0x082fe200078e00ff */
[----:B------:R-:W-:Y:S02]  /*4460*/  ISETP.NE.AND P0, PT, R6, 0x1, PT ;  /* 0x000000010600780c */ /* 0x000fe40003f05270 */
[----:B------:R-:W-:Y:S01]  /*4470*/  ISETP.NE.AND P2, PT, R40, 0x1, PT ;  /* 0x000000012800780c */ /* 0x000fe20003f45270 */
[----:B---3--:R-:W-:Y:S01]  /*4480*/  IMAD.HI.U32 R9, R24, R16, RZ ;  /* 0x0000001018097227 */ /* 0x008fe200078e00ff */
[----:B------:R-:W-:Y:S02]  /*4490*/  SHF.R.U32.HI R0, RZ, R18, R0 ;  /* 0x00000012ff007219 */ /* 0x000fe40000011600 */
[----:B------:R-:W-:Y:S01]  /*44a0*/  ISETP.NE.AND P4, PT, R3, 0x1, PT ;  /* 0x000000010300780c */ /* 0x000fe20003f85270 */
[----:B------:R-:W-:Y:S01]  /*44b0*/  IMAD.HI.U32 R13, R10, R7, RZ ;  /* 0x000000070a0d7227 */ /* 0x000fe200078e00ff */
[----:B------:R-:W-:Y:S02]  /*44c0*/  SHF.R.U32.HI R9, RZ, R17, R9 ;  /* 0x00000011ff097219 */ /* 0x000fe40000011609 */
[----:B------:R-:W-:Y:S01]  /*44d0*/  SEL R0, R19, R0, !P0 ;  /* 0x0000000013007207 */ /* 0x000fe20004000000 */
[----:B------:R-:W-:Y:S01]  /*44e0*/  IMAD.HI.U32 R12, R11, R16, RZ ;  /* 0x000000100b0c7227 */ /* 0x000fe200078e00ff */
[----:B------:R-:W-:Y:S03]  /*44f0*/  SEL R9, R24, R9, !P4 ;  /* 0x0000000918097207 */ /* 0x000fe60006000000 */
[-C--:B------:R-:W-:Y:S01]  /*4500*/  IMAD.HI.U32 R8, R0, R4.reuse, RZ ;  /* 0x0000000400087227 */ /* 0x080fe200078e00ff */
[----:B------:R-:W-:Y:S03]  /*4510*/  SHF.R.U32.HI R12, RZ, R17, R12 ;  /* 0x00000011ff0c7219 */ /* 0x000fe6000001160c */
[----:B------:R-:W-:Y:S01]  /*4520*/  IMAD.HI.U32 R2, R9, R4, RZ ;  /* 0x0000000409027227 */ /* 0x000fe200078e00ff */
[-C--:B------:R-:W-:Y:S02]  /*4530*/  @P2 SHF.R.U32.HI R0, RZ, R5.reuse, R8 ;  /* 0x00000005ff002219 */ /* 0x080fe40000011608 */
[----:B------:R-:W-:Y:S02]  /*4540*/  SHF.R.U32.HI R8, RZ, R18, R13 ;  /* 0x00000012ff087219 */ /* 0x000fe4000001160d */
[----:B------:R-:W-:Y:S01]  /*4550*/  @P2 SHF.R.U32.HI R9, RZ, R5, R2 ;  /* 0x00000005ff092219 */ /* 0x000fe20000011602 */
[----:B------:R-:W-:Y:S01]  /*4560*/  IMAD R0, R40, R0, RZ ;  /* 0x0000000028007224 */ /* 0x000fe200078e02ff */
[----:B------:R-:W-:Y:S02]  /*4570*/  SEL R8, R10, R8, !P0 ;  /* 0x000000080a087207 */ /* 0x000fe40004000000 */
[----:B------:R-:W-:Y:S01]  /*4580*/  SEL R2, R11, R12, !P4 ;  /* 0x0000000c0b027207 */ /* 0x000fe20006000000 */
[----:B------:R-:W-:Y:S01]  /*4590*/  IMAD R12, R40, R9, RZ ;  /* 0x00000009280c7224 */ /* 0x000fe200078e02ff */
[C---:B------:R-:W-:Y:S01]  /*45a0*/  ISETP.GE.AND P0, PT, R8.reuse, R0, PT ;  /* 0x000000000800720c */ /* 0x040fe20003f06270 */
[----:B------:R-:W-:Y:S03]  /*45b0*/  IMAD.HI.U32 R0, R8, R4, RZ ;  /* 0x0000000408007227 */ /* 0x000fe600078e00ff */
[----:B------:R-:W-:Y:S02]  /*45c0*/  ISETP.GE.OR P0, PT, R2, R12, P0 ;  /* 0x0000000c0200720c */ /* 0x000fe40000706670 */
[-C--:B------:R-:W-:Y:S04]  /*45d0*/  SHF.R.U32.HI R0, RZ, R5.reuse, R0 ;  /* 0x00000005ff007219 */ /* 0x080fe80000011600 */
[----:B------:R-:W-:Y:S05]  /*45e0*/  SEL R13, R8, R0, !P2 ;  /* 0x00000000080d7207 */ /* 0x000fea0005000000 */
[----:B------:R-:W-:Y:S02]  /*45f0*/  IMAD.MOV R12, RZ, RZ, -R13 ;  /* 0x000000ffff0c7224 */ /* 0x000fe400078e0a0d */
[----:B------:R-:W-:Y:S04]  /*4600*/  @!P0 IMAD.HI.U32 R0, R2, R4, RZ ;  /* 0x0000000402008227 */ /* 0x000fe800078e00ff */
[----:B------:R-:W-:Y:S01]  /*4610*/  IMAD R12, R40, R12, R8 ;  /* 0x0000000c280c7224 */ /* 0x000fe200078e0208 */
[----:B------:R-:W-:Y:S04]  /*4620*/  @!P0 SHF.R.U32.HI R0, RZ, R5, R0 ;  /* 0x00000005ff008219 */ /* 0x000fe80000011600 */
[----:B------:R-:W-:Y:S04]  /*4630*/  @!P0 SEL R0, R2, R0, !P2 ;  /* 0x0000000002008207 */ /* 0x000fe80005000000 */
[----:B------:R-:W-:Y:S01]  /*4640*/  @!P0 IADD3 R13, PT, PT, R13, -R0, RZ ;  /* 0x800000000d0d8210 */ /* 0x000fe20007ffe0ff */
[----:B------:R-:W-:Y:S01]  /*4650*/  @!P0 IMAD R0, R9, R12, R0 ;  /* 0x0000000c09008224 */ /* 0x000fe200078e0200 */
[----:B------:R-:W-:Y:S01]  /*4660*/  IADD3 R9, PT, PT, -R8, RZ, RZ ;  /* 0x000000ff08097210 */ /* 0x000fe20007ffe1ff */
[--C-:B------:R-:W-:Y:S02]  /*4670*/  IMAD.MOV R12, RZ, RZ, -R2.reuse ;  /* 0x000000ffff0c7224 */ /* 0x100fe400078e0a02 */
[----:B------:R-:W-:Y:S02]  /*4680*/  @!P0 IMAD R8, R13, R40, R2 ;  /* 0x000000280d088224 */ /* 0x000fe400078e0202 */
[----:B------:R-:W-:Y:S02]  /*4690*/  @!P0 IMAD.MOV.U32 R2, RZ, RZ, R0 ;  /* 0x000000ffff028224 */ /* 0x000fe400078e0000 */
[----:B------:R-:W-:Y:S02]  /*46a0*/  IMAD R11, R3, R12, R11 ;  /* 0x0000000c030b7224 */ /* 0x000fe400078e020b */
[----:B------:R-:W-:Y:S02]  /*46b0*/  IMAD R10, R6, R9, R10 ;  /* 0x00000009060a7224 */ /* 0x000fe400078e020a */
[----:B------:R-:W-:Y:S02]  /*46c0*/  IMAD R11, R2, R3, R11 ;  /* 0x00000003020b7224 */ /* 0x000fe400078e020b */
[----:B------:R-:W-:Y:S02]  /*46d0*/  IMAD R10, R8, R6, R10 ;  /* 0x00000006080a7224 */ /* 0x000fe400078e020a */
.L_x_87:
[----:B------:R-:W-:Y:S05]  /*46e0*/  BRA.U UP1, `(.L_x_88) ;  /* 0x0000000101107547 */ /* 0x000fea000b800000 */
[----:B------:R-:W-:Y:S04]  /*46f0*/  MOV R2, UR6 ;  /* 0x0000000600027c02 */ /* 0x000fe80008000f00 */
[----:B------:R-:W-:Y:S04]  /*4700*/  SHF.L.U32 R2, R2, 0x1f, RZ ;  /* 0x0000001f02027819 */ /* 0x000fe800000006ff */
[----:B------:R-:W2:Y:S02]  /*4710*/  SYNCS.PHASECHK.TRANS64.TRYWAIT P0, [UR7+0x88], R2 ;  /* 0x00008802ff0075a7 */ /* 0x000ea40008001107 */
[----:B--2---:R-:W-:Y:S05]  /*4720*/  @!P0 BRA `(.L_x_89) ;  /* 0x0000005800188947 */ /* 0x004fea0003800000 */
.L_x_88:
[----:B------:R-:W-:Y:S02]  /*4730*/  R2UR UR42, R15 ;  /* 0x000000000f2a72ca */ /* 0x000fe400000e0000 */
[----:B------:R-:W-:Y:S02]  /*4740*/  R2UR UR43, R14 ;  /* 0x000000000e2b72ca */ /* 0x000fe400000e0000 */
[----:B------:R-:W-:Y:S02]  /*4750*/  ISETP.NE.U32.AND P2, PT, RZ, UR4, PT ;  /* 0x00000004ff007c0c */ /* 0x000fe4000bf45070 */
[----:B------:R-:W-:Y:S02]  /*4760*/  SHF.L.U32 R14, R29, 0x1f, RZ ;  /* 0x0000001f1d0e7819 */ /* 0x000fe400000006ff */
[----:B------:R-:W-:Y:S05]  /*4770*/  ISETP.NE.AND.EX P2, PT, RZ, UR5, PT, P2 ;  /* 0x00000005ff007c0c */ /* 0x000fea000bf45320 */
[----:B------:R-:W-:Y:S02]  /*4780*/  USHF.L.U32 UR42, UR42, 0x8, URZ ;  /* 0x000000082a2a7899 */ /* 0x000fe400080006ff */
[----:B------:R-:W-:Y:S01]  /*4790*/  USHF.L.U32 UR43, UR43, 0x6, URZ ;  /* 0x000000062b2b7899 */ /* 0x000fe200080006ff */
[----:B------:R-:W-:Y:S11]  /*47a0*/  BRA.U !UP4, `(.L_x_90) ;  /* 0x000000010c347547 */ /* 0x000ff6000b800000 */
[----:B------:R-:W-:Y:S01]  /*47b0*/  UPLOP3.LUT UP0, UPT, UPT, UPT, UP3, 0x80, 0x8 ;  /* 0x000000000008789c */ /* 0x000fe20003f0f030 */
[----:B--2---:R-:W-:Y:S02]  /*47c0*/  HFMA2 R0, -RZ, RZ, 0, 5.9604644775390625e-08 ;  /* 0x00000001ff007431 */ /* 0x004fe400000001ff */
[----:B------:R-:W-:Y:S03]  /*47d0*/  IMAD.MOV.U32 R92, RZ, RZ, 0x1 ;  /* 0x00000001ff5c7424 */ /* 0x000fe600078e00ff */
[----:B------:R-:W-:Y:S05]  /*47e0*/  PLOP3.LUT P0, PT, PT, PT, UP0, 0x80, 0x8 ;  /* 0x000000000008781c */ /* 0x000fea0003f0f008 */
[----:B------:R-:W2:Y:S01]  /*47f0*/  @UP0 LDCU.64 UR10, c[0x0][0x888] ;  /* 0x00011100ff0a07ac */ /* 0x000ea20008000a00 */
[----:B------:R-:W-:Y:S07]  /*4800*/  @UP0 UIMAD UR8, UR36, UR4, URZ ;  /* 0x00000004240802a4 */ /* 0x000fee000f8e02ff */
[----:B------:R-:W-:Y:S01]  /*4810*/  @!P0 PRMT R92, R0, 0x7610, R92 ;  /* 0x00007610005c8816 */ /* 0x000fe2000000005c */
[----:B--2---:R-:W-:Y:S03]  /*4820*/  @UP0 UIMAD.WIDE UR10, UR8, 0x4, UR10 ;  /* 0x00000004080a08a5 */ /* 0x004fe6000f8e020a */
[----:B------:R-:W2:Y:S03]  /*4830*/  @!UP0 LDCU UR8, c[0x0][0x880] ;  /* 0x00011000ff0887ac */ /* 0x000ea60008000800 */
[----:B------:R-:W-:Y:S01]  /*4840*/  IMAD.U32 R8, RZ, RZ, UR10 ;  /* 0x0000000aff087e24 */ /* 0x000fe2000f8e00ff */
[----:B------:R-:W-:Y:S05]  /*4850*/  MOV R9, UR11 ;  /* 0x0000000b00097c02 */ /* 0x000fea0008000f00 */
[----:B-----5:R4:W5:Y:S02]  /*4860*/  @P0 LDG.E R49, desc[UR46][R8.64] ;  /* 0x0000002e08310981 */ /* 0x020964000c1e1900 */
[----:B--2-4-:R-:W-:Y:S07]  /*4870*/  @!P0 IMAD.U32 R49, RZ, RZ, UR8 ;  /* 0x00000008ff318e24 */ /* 0x014fee000f8e00ff */
.L_x_90:
[----:B-----5:R-:W-:Y:S01]  /*4880*/  @!P2 FSETP.EQ.AND P0, PT, R49, RZ, PT ;  /* 0x000000ff3100a20b */ /* 0x020fe20003f02000 */
[----:B------:R-:W-:Y:S01]  /*4890*/  @!UPT UIADD3 URZ, UPT, UPT, URZ, URZ, URZ ;  /* 0x000000fffffff290 */ /* 0x000fe2000fffe0ff */
[----:B------:R-:W-:Y:S11]  /*48a0*/  @!P2 BRA `(.L_x_91) ;  /* 0x000000000014a947 */ /* 0x000ff60003800000 */
[----:B------:R-:W-:Y:S02]  /*48b0*/  LOP3.LUT P2, RZ, R92, 0xff, RZ, 0xc0, !PT ;  /* 0x000000ff5cff7812 */ /* 0x000fe4000784c0ff */
[----:B------:R-:W-:Y:S04]  /*48c0*/  PLOP3.LUT P0, PT, PT, PT, UP0, 0x80, 0x8 ;  /* 0x000000000008781c */ /* 0x000fe80003f0f008 */
[----:B------:R-:W-:Y:S07]  /*48d0*/  PLOP3.LUT P0, PT, P0, PT, PT, 0x8, 0x80 ;  /* 0x000000000080781c */ /* 0x000fee000070e170 */
[----:B------:R-:W-:Y:S11]  /*48e0*/  @P2 FSETP.EQ.AND P0, PT, R49, RZ, PT ;  /* 0x000000ff3100220b */ /* 0x000ff60003f02000 */
[----:B------:R-:W-:Y:S02]  /*48f0*/  @!UPT UIADD3 URZ, UPT, UPT, URZ, URZ, URZ ;  /* 0x000000fffffff290 */ /* 0x000fe4000fffe0ff */
.L_x_91:
[----:B------:R-:W4:Y:S01]  /*4900*/  SYNCS.PHASECHK.TRANS64.TRYWAIT P2, [UR7+0x60], R14 ;  /* 0x0000600eff0075a7 */ /* 0x000f220008041107 */
[----:B------:R-:W-:Y:S04]  /*4910*/  ELECT P4, URZ, PT ;  /* 0x0000000000ff782f */ /* 0x000fe80003880000 */
[----:B------:R-:W-:Y:S11]  /*4920*/  PLOP3.LUT P4, PT, P0, P4, PT, 0xf2, 0x2f ;  /* 0x00000000002f781c */ /* 0x000ff60000789e72 */
[----:B------:R-:W-:Y:S02]  /*4930*/  @!UPT UIADD3 URZ, UPT, UPT, URZ, URZ, URZ ;  /* 0x000000fffffff290 */ /* 0x000fe4000fffe0ff */
[----:B-1----:R-:W-:Y:S05]  /*4940*/  @!P4 IADD3 R8, P0, PT, R30, 0x580, RZ ;  /* 0x000005801e08c810 */ /* 0x002fea0007f1e0ff */
[----:B--2---:R-:W-:Y:S01]  /*4950*/  @!P4 IMAD.X R2, RZ, RZ, R31, P0 ;  /* 0x000000ffff02c224 */ /* 0x004fe200000e061f */
[----:B----4-:R-:W-:Y:S07]  /*4960*/  @!P2 BRA `(.L_x_92) ;  /* 0x0000005400a0a947 */ /* 0x010fee0003800000 */
.L_x_182:
[----:B------:R-:W-:Y:S01]  /*4970*/  @!P4 R2UR UR9, R8 ;  /* 0x000000000809c2ca */ /* 0x000fe200000e0000 */
[----:B------:R-:W-:Y:S01]  /*4980*/  VOTEU.ALL UP1, P4 ;  /* 0x0000000000ff7886 */ /* 0x000fe20002020000 */
[----:B------:R-:W-:Y:S01]  /*4990*/  @!P4 R2UR UR8, R2 ;  /* 0x000000000208c2ca */ /* 0x000fe200000e0000 */
[----:B------:R-:W-:Y:S01]  /*49a0*/  VOTEU.ALL UP2, P4 ;  /* 0x0000000000ff7886 */ /* 0x000fe20002040000 */
[----:B------:R-:W-:Y:S01]  /*49b0*/  UMOV UR16, 0x0 ;  /* 0x0000000000107882 */ /* 0x000fe20000000000 */
[----:B------:R-:W-:Y:S01]  /*49c0*/  UMOV UR17, 0x10000000 ;  /* 0x1000000000117882 */ /* 0x000fe20000000000 */
[----:B------:R-:W-:Y:S01]  /*49d0*/  @!UP1 UIADD3 UR40, UPT, UPT, UR7, 0x200, URZ ;  /* 0x0000020007289890 */ /* 0x000fe2000fffe0ff */
[----:B-1----:R-:W-:Y:S01]  /*49e0*/  @!P4 IMAD.MOV.U32 R0, RZ, RZ, 0x2000 ;  /* 0x00002000ff00c424 */ /* 0x002fe200078e00ff */
[----:B------:R-:W-:Y:S01]  /*49f0*/  UMOV UR44, UR36 ;  /* 0x00000024002c7c82 */ /* 0x000fe20008000000 */
[----:B------:R-:W-:Y:S01]  /*4a00*/  @!UP1 UIADD3 UR10, UPT, UPT, UR42, 0x80, URZ ;  /* 0x000000802a0a9890 */ /* 0x000fe2000fffe0ff */
[----:B------:R-:W-:Y:S01]  /*4a10*/  UMOV UR11, UR43 ;  /* 0x0000002b000b7c82 */ /* 0x000fe20008000000 */
[----:B------:R-:W-:Y:S02]  /*4a20*/  UMOV UR12, UR36 ;  /* 0x00000024000c7c82 */ /* 0x000fe40008000000 */
[----:B------:R-:W-:Y:S01]  /*4a30*/  IMAD.U32 R8, RZ, RZ, UR9 ;  /* 0x00000009ff087e24 */ /* 0x000fe2000f8e00ff */
[----:B------:R-:W-:Y:S01]  /*4a40*/  UMOV UR9, UR41 ;  /* 0x0000002900097c82 */ /* 0x000fe20008000000 */
[----:B------:R-:W-:Y:S01]  /*4a50*/  IMAD.U32 R9, RZ, RZ, UR8 ;  /* 0x00000008ff097e24 */ /* 0x000fe2000f8e00ff */
[----:B------:R-:W-:Y:S02]  /*4a60*/  @!UP1 UIADD3 UR8, UPT, UPT, UR7, 0x1200, URZ ;  /* 0x0000120007089890 */ /* 0x000fe4000fffe0ff */
[----:B------:R-:W-:Y:S01]  /*4a70*/  @!P4 R2UR UR18, R8 ;  /* 0x000000000812c2ca */ /* 0x000fe200000e0000 */
[----:B------:R-:W-:Y:S01]  /*4a80*/  VOTEU.ALL UP1, P4 ;  /* 0x0000000000ff7886 */ /* 0x000fe20002020000 */
[----:B------:R-:W-:Y:S01]  /*4a90*/  @!P4 R2UR UR19, R9 ;  /* 0x000000000913c2ca */ /* 0x000fe200000e0000 */
[----:B------:R-:W-:Y:S01]  /*4aa0*/  UPRMT UR14, UR37, 0x654, UR41 ;  /* 0x00000654250e7896 */ /* 0x000fe20008000029 */
[----:B------:R-:W-:Y:S05]  /*4ab0*/  @!P4 IADD3 R8, P0, PT, R30, 0x580, RZ ;  /* 0x000005801e08c810 */ /* 0x000fea0007f1e0ff */
[----:B------:R-:W-:Y:S06]  /*4ac0*/  @!P4 IMAD.X R2, RZ, RZ, R31, P0 ;  /* 0x000000ffff02c224 */ /* 0x000fec00000e061f */
[----:B------:R1:W-:Y:S01]  /*4ad0*/  @!UP2 UTMALDG.3D [UR40], [UR18], desc[UR16] ;  /* 0x000010281200a5b4 */ /* 0x0003e20008011000 */
[----:B------:R1:W-:Y:S01]  /*4ae0*/  @!UP1 UTMALDG.3D [UR8], [UR18], desc[UR16] ;  /* 0x00001008120095b4 */ /* 0x0003e20008011000 */
[----:B------:R1:W-:Y:S01]  /*4af0*/  @!P4 SYNCS.ARRIVE.TRANS64.RED.A0TR RZ, [UR7+0x40], R0 ;  /* 0x00004000ffffc9a7 */ /* 0x0003e20008300407 */
[----:B------:R-:W-:Y:S01]  /*4b00*/  SYNCS.ARRIVE.TRANS64.RED.A1T0 RZ, [UR14], RZ ;  /* 0x000000ffffff79a7 */ /* 0x000fe2000810040e */
[----:B------:R-:W2:Y:S02]  /*4b10*/  SYNCS.PHASECHK.TRANS64.TRYWAIT P2, [UR7+0x68], R14 ;  /* 0x0000680eff0075a7 */ /* 0x000ea40008041107 */
[----:B-12---:R-:W-:Y:S05]  /*4b20*/  @!P2 BRA `(.L_x_93) ;  /* 0x000000540048a947 */ /* 0x006fea0003800000 */
.L_x_184:
        /* <DEDUP_REMOVED lines=8> */
[----:B------:R-:W-:Y:S01]  /*4bb0*/  @!UP1 UIADD3 UR32, UPT, UPT, UR7, 0x2200, URZ ;  /* 0x0000220007209890 */ /* 0x000fe2000fffe0ff */
[----:B------:R-:W-:Y:S01]  /*4bc0*/  UMOV UR35, UR43 ;  /* 0x0000002b00237c82 */ /* 0x000fe20008000000 */
[----:B------:R-:W-:Y:S03]  /*4bd0*/  @!UP1 UIADD3 UR10, UPT, UPT, UR42, 0xa0, URZ ;  /* 0x000000a02a0a9890 */ /* 0x000fe6000fffe0ff */
[----:B------:R-:W-:Y:S01]  /*4be0*/  IMAD.U32 R8, RZ, RZ, UR9 ;  /* 0x00000009ff087e24 */ /* 0x000fe2000f8e00ff */
[----:B------:R-:W-:Y:S01]  /*4bf0*/  UMOV UR9, UR33 ;  /* 0x0000002100097c82 */ /* 0x000fe20008000000 */
[----:B------:R-:W-:Y:S01]  /*4c00*/  IMAD.U32 R9, RZ, RZ, UR8 ;  /* 0x00000008ff097e24 */ /* 0x000fe2000f8e00ff */
[----:B------:R-:W-:Y:S02]  /*4c10*/  @!UP1 UIADD3 UR8, UPT, UPT, UR7, 0x3200, URZ ;  /* 0x0000320007089890 */ /* 0x000fe4000fffe0ff */
[----:B------:R-:W-:Y:S01]  /*4c20*/  @!P4 R2UR UR18, R8 ;  /* 0x000000000812c2ca */ /* 0x000fe200000e0000 */
[----:B------:R-:W-:Y:S01]  /*4c30*/  VOTEU.ALL UP1, P4 ;  /* 0x0000000000ff7886 */ /* 0x000fe20002020000 */
[----:B------:R-:W-:Y:S01]  /*4c40*/  @!P4 R2UR UR19, R9 ;  /* 0x000000000913c2ca */ /* 0x000fe200000e0000 */
[----:B------:R-:W-:Y:S01]  /*4c50*/  UMOV UR11, UR43 ;  /* 0x0000002b000b7c82 */ /* 0x000fe20008000000 */
[----:B------:R-:W-:Y:S01]  /*4c60*/  UMOV UR12, UR36 ;  /* 0x00000024000c7c82 */ /* 0x000fe20008000000 */
[----:B------:R-:W-:Y:S01]  /*4c70*/  UPRMT UR14, UR37, 0x654, UR33 ;  /* 0x00000654250e7896 */ /* 0x000fe20008000021 */
[----:B------:R-:W-:Y:S05]  /*4c80*/  @!P4 IADD3 R8, P0, PT, R30, 0x580, RZ ;  /* 0x000005801e08c810 */ /* 0x000fea0007f1e0ff */
[----:B------:R-:W-:Y:S04]  /*4c90*/  @!P4 IMAD.X R2, RZ, RZ, R31, P0 ;  /* 0x000000ffff02c224 */ /* 0x000fe800000e061f */
[----:B------:R1:W-:Y:S01]  /*4ca0*/  @!UP2 UTMALDG.3D [UR32], [UR18], desc[UR16] ;  /* 0x000010201200a5b4 */ /* 0x0003e20008011000 */
[----:B------:R1:W-:Y:S01]  /*4cb0*/  @!UP1 UTMALDG.3D [UR8], [UR18], desc[UR16] ;  /* 0x00001008120095b4 */ /* 0x0003e20008011000 */
[----:B------:R1:W-:Y:S01]  /*4cc0*/  @!P4 SYNCS.ARRIVE.TRANS64.RED.A0TR RZ, [UR7+0x48], R0 ;  /* 0x00004800ffffc9a7 */ /* 0x0003e20008300407 */
[----:B------:R-:W-:Y:S01]  /*4cd0*/  SYNCS.ARRIVE.TRANS64.RED.A1T0 RZ, [UR14], RZ ;  /* 0x000000ffffff79a7 */ /* 0x000fe2000810040e */
[----:B------:R-:W2:Y:S02]  /*4ce0*/  SYNCS.PHASECHK.TRANS64.TRYWAIT P2, [UR7+0x70], R14 ;  /* 0x0000700eff0075a7 */ /* 0x000ea40008041107 */
[----:B-12---:R-:W-:Y:S05]  /*4cf0*/  @!P2 BRA `(.L_x_94) ;  /* 0x0000005000eca947 */ /* 0x006fea0003800000 */
.L_x_186:
[----:B------:R-:W2:Y:S01]  /*4d00*/  LDC.64 R12, c[0x0][0xb18] ;  /* 0x0002c600ff0c7b82 */ /* 0x000ea20000000a00 */
[----:B------:R-:W-:Y:S01]  /*4d10*/  @!P4 R2UR UR8, R2 ;  /* 0x000000000208c2ca */ /* 0x000fe200000e0000 */
[----:B------:R-:W-:Y:S01]  /*4d20*/  VOTEU.ALL UP1, P4 ;  /* 0x0000000000ff7886 */ /* 0x000fe20002020000 */
[----:B------:R-:W-:Y:S01]  /*4d30*/  @!P4 R2UR UR9, R8 ;  /* 0x000000000809c2ca */ /* 0x000fe200000e0000 */
[----:B------:R-:W-:Y:S01]  /*4d40*/  VOTEU.ALL UP2, P4 ;  /* 0x0000000000ff7886 */ /* 0x000fe20002040000 */
[----:B------:R-:W-:Y:S03]  /*4d50*/  UMOV UR16, 0x0 ;  /* 0x0000000000107882 */ /* 0x000fe60000000000 */
[----:B------:R-:W4:Y:S01]  /*4d60*/  @!P1 LDC R2, c[0x0][0xb0c] ;  /* 0x0002c300ff029b82 */ /* 0x000f220000000800 */
[----:B------:R-:W-:Y:S01]  /*4d70*/  @!UP1 UIADD3 UR26, UPT, UPT, UR42, 0x40, URZ ;  /* 0x000000402a1a9890 */ /* 0x000fe2000fffe0ff */
[----:B-1----:R-:W-:Y:S01]  /*4d80*/  @!P4 IMAD.MOV.U32 R0, RZ, RZ, 0x2000 ;  /* 0x00002000ff00c424 */ /* 0x002fe200078e00ff */
[----:B------:R-:W-:Y:S01]  /*4d90*/  @!UP1 UIADD3 UR24, UPT, UPT, UR7, 0x4200, URZ ;  /* 0x0000420007189890 */ /* 0x000fe2000fffe0ff */
[----:B------:R-:W-:Y:S01]  /*4da0*/  @P3 SHF.R.U32.HI R26, RZ, 0x10, R21 ;  /* 0x00000010ff1a3819 */ /* 0x000fe20000011615 */
[----:B------:R-:W-:Y:S01]  /*4db0*/  UMOV UR17, 0x10000000 ;  /* 0x1000000000117882 */ /* 0x000fe20000000000 */
[----:B------:R-:W-:Y:S01]  /*4dc0*/  UMOV UR27, UR43 ;  /* 0x0000002b001b7c82 */ /* 0x000fe20008000000 */
[----:B------:R-:W-:Y:S01]  /*4dd0*/  UMOV UR28, UR36 ;  /* 0x00000024001c7c82 */ /* 0x000fe20008000000 */
[----:B------:R-:W-:Y:S01]  /*4de0*/  IMAD.U32 R9, RZ, RZ, UR8 ;  /* 0x00000008ff097e24 */ /* 0x000fe2000f8e00ff */
[----:B------:R-:W-:Y:S01]  /*4df0*/  @!UP1 UIADD3 UR10, UPT, UPT, UR42, 0xc0, URZ ;  /* 0x000000c02a0a9890 */ /* 0x000fe2000fffe0ff */
[----:B------:R-:W-:Y:S01]  /*4e00*/  IMAD.U32 R8, RZ, RZ, UR9 ;  /* 0x00000009ff087e24 */ /* 0x000fe2000f8e00ff */
[----:B------:R-:W-:Y:S01]  /*4e10*/  @!UP1 UIADD3 UR8, UPT, UPT, UR7, 0x5200, URZ ;  /* 0x0000520007089890 */ /* 0x000fe2000fffe0ff */
[----:B------:R-:W-:Y:S01]  /*4e20*/  VIADD R28, R28, 0x1 ;  /* 0x000000011c1c7836 */ /* 0x000fe20000000000 */
[----:B------:R-:W-:Y:S01]  /*4e30*/  @!P4 R2UR UR19, R9 ;  /* 0x000000000913c2ca */ /* 0x000fe200000e0000 */
[----:B------:R-:W-:Y:S01]  /*4e40*/  VOTEU.ALL UP1, P4 ;  /* 0x0000000000ff7886 */ /* 0x000fe20002020000 */
[----:B------:R-:W-:Y:S01]  /*4e50*/  @!P4 R2UR UR18, R8 ;  /* 0x000000000812c2ca */ /* 0x000fe200000e0000 */
[----:B------:R-:W-:Y:S01]  /*4e60*/  UMOV UR9, UR25 ;  /* 0x0000001900097c82 */ /* 0x000fe20008000000 */
[----:B------:R-:W1:Y:S01]  /*4e70*/  LDC.64 R8, c[0x0][0xb10] ;  /* 0x0002c400ff087b82 */ /* 0x000e620000000a00 */
[----:B------:R-:W-:Y:S01]  /*4e80*/  UMOV UR11, UR43 ;  /* 0x0000002b000b7c82 */ /* 0x000fe20008000000 */
[----:B------:R-:W-:Y:S01]  /*4e90*/  UMOV UR12, UR36 ;  /* 0x00000024000c7c82 */ /* 0x000fe20008000000 */
[----:B------:R-:W-:Y:S08]  /*4ea0*/  UPRMT UR14, UR37, 0x654, UR25 ;  /* 0x00000654250e7896 */ /* 0x000ff00008000019 */
[----:B------:R1:W-:Y:S01]  /*4eb0*/  @!UP2 UTMALDG.3D [UR24], [UR18], desc[UR16] ;  /* 0x000010181200a5b4 */ /* 0x0003e20008011000 */
[----:B------:R1:W-:Y:S01]  /*4ec0*/  @!UP1 UTMALDG.3D [UR8], [UR18], desc[UR16] ;  /* 0x00001008120095b4 */ /* 0x0003e20008011000 */
[----:B------:R5:W-:Y:S01]  /*4ed0*/  @!P4 SYNCS.ARRIVE.TRANS64.RED.A0TR RZ, [UR7+0x50], R0 ;  /* 0x00005000ffffc9a7 */ /* 0x000be20008300407 */
[C---:B-1----:R-:W-:Y:S01]  /*4ee0*/  @!P1 IMAD.HI.U32 R8, R11.reuse, R8, RZ ;  /* 0x000000080b089227 */ /* 0x042fe200078e00ff */
[----:B--2---:R-:W-:Y:S02]  /*4ef0*/  @!P1 ISETP.NE.AND P0, PT, R12, 0x1, PT ;  /* 0x000000010c00980c */ /* 0x004fe40003f05270 */
[----:B----4-:R-:W-:Y:S01]  /*4f00*/  @!P1 ISETP.NE.AND P2, PT, R2, 0x1, PT ;  /* 0x000000010200980c */ /* 0x010fe20003f45270 */
[C---:B------:R-:W-:Y:S01]  /*4f10*/  @!P1 IMAD.HI.U32 R13, R10.reuse, R13, RZ ;  /* 0x0000000d0a0d9227 */ /* 0x040fe200078e00ff */
[----:B------:R-:W-:Y:S04]  /*4f20*/  @!P1 SHF.R.U32.HI R8, RZ, R9, R8 ;  /* 0x00000009ff089219 */ /* 0x000fe80000011608 */
[----:B------:R-:W-:Y:S01]  /*4f30*/  @!P1 SEL R8, R11, R8, !P2 ;  /* 0x000000080b089207 */ /* 0x000fe20005000000 */
[----:B------:R-:W-:Y:S01]  /*4f40*/  SYNCS.ARRIVE.TRANS64.RED.A1T0 RZ, [UR14], RZ ;  /* 0x000000ffffff79a7 */ /* 0x000fe2000810040e */
[----:B------:R-:W1:Y:S01]  /*4f50*/  SYNCS.PHASECHK.TRANS64.TRYWAIT P5, [UR7+0x78], R14 ;  /* 0x0000780eff0075a7 */ /* 0x000e6200080a1107 */
[----:B-----5:R-:W2:Y:S02]  /*4f60*/  @!P1 LDC R0, c[0x0][0xb20] ;  /* 0x0002c800ff009b82 */ /* 0x020ea40000000800 */
[----:B--2---:R-:W-:Y:S04]  /*4f70*/  @!P1 SHF.R.U32.HI R0, RZ, R0, R13 ;  /* 0x00000000ff009219 */ /* 0x004fe8000001160d */
[----:B------:R-:W-:Y:S05]  /*4f80*/  @!P1 SEL R9, R10, R0, !P0 ;  /* 0x000000000a099207 */ /* 0x000fea0004000000 */
[----:B------:R-:W-:Y:S02]  /*4f90*/  @!P1 IMAD.IADD R0, R9, 0x1, -R8 ;  /* 0x0000000109009824 */ /* 0x000fe400078e0a08 */
[----:B------:R-:W-:Y:S02]  /*4fa0*/  @!P1 IMAD.IADD R8, R8, 0x1, -R9 ;  /* 0x0000000108089824 */ /* 0x000fe400078e0a09 */
[----:B------:R-:W-:Y:S02]  /*4fb0*/  @!P1 IMAD R11, R0, R2, R11 ;  /* 0x00000002000b9224 */ /* 0x000fe400078e020b */
[----:B------:R-:W-:Y:S01]  /*4fc0*/  @!P1 IMAD R10, R8, R12, R10 ;  /* 0x0000000c080a9224 */ /* 0x000fe200078e020a */
[----:B-1----:R-:W-:Y:S06]  /*4fd0*/  @!P5 BRA `(.L_x_95) ;  /* 0x00000050004cd947 */ /* 0x002fec0003800000 */
.L_x_188:
[----:B------:R-:W-:Y:S01]  /*4fe0*/  @!P4 IADD3 R2, P0, PT, R30, 0x580, RZ ;  /* 0x000005801e02c810 */ /* 0x000fe20007f1e0ff */
[----:B------:R-:W-:Y:S01]  /*4ff0*/  VOTEU.ALL UP1, P4 ;  /* 0x0000000000ff7886 */ /* 0x000fe20002020000 */
[----:B------:R-:W-:Y:S01]  /*5000*/  VOTEU.ALL UP2, P4 ;  /* 0x0000000000ff7886 */ /* 0x000fe20002040000 */
[----:B------:R-:W-:Y:S01]  /*5010*/  UMOV UR14, 0x0 ;  /* 0x00000000000e7882 */ /* 0x000fe20000000000 */
[----:B------:R-:W-:Y:S01]  /*5020*/  @!P4 R2UR UR9, R2 ;  /* 0x000000000209c2ca */ /* 0x000fe200000e0000 */
[----:B-1----:R-:W-:Y:S01]  /*5030*/  @!P4 IMAD.X R0, RZ, RZ, R31, P0 ;  /* 0x000000ffff00c224 */ /* 0x002fe200000e061f */
[----:B------:R-:W-:Y:S01]  /*5040*/  @!UP1 UIADD3 UR17, UPT, UPT, UR7, 0x58, URZ ;  /* 0x0000005807119890 */ /* 0x000fe2000fffe0ff */
[----:B------:R-:W-:Y:S01]  /*5050*/  ISETP.NE.AND P0, PT, R28, 0x2, PT ;  /* 0x000000021c00780c */ /* 0x000fe20003f05270 */
[----:B------:R-:W-:Y:S01]  /*5060*/  @!UP1 UIADD3 UR18, UPT, UPT, UR42, 0x60, URZ ;  /* 0x000000602a129890 */ /* 0x000fe2000fffe0ff */
[----:B------:R-:W-:Y:S01]  /*5070*/  LOP3.LUT R29, R29, 0x1, RZ, 0x3c, !PT ;  /* 0x000000011d1d7812 */ /* 0x000fe200078e3cff */
[----:B------:R-:W-:Y:S01]  /*5080*/  @!UP1 UIADD3 UR16, UPT, UPT, UR7, 0x6200, URZ ;  /* 0x0000620007109890 */ /* 0x000fe2000fffe0ff */
[----:B------:R-:W-:Y:S01]  /*5090*/  @!P4 R2UR UR8, R0 ;  /* 0x000000000008c2ca */ /* 0x000fe200000e0000 */
[----:B------:R-:W-:Y:S01]  /*50a0*/  UMOV UR15, 0x10000000 ;  /* 0x10000000000f7882 */ /* 0x000fe20000000000 */
[----:B------:R-:W-:Y:S01]  /*50b0*/  UMOV UR19, UR43 ;  /* 0x0000002b00137c82 */ /* 0x000fe20008000000 */
[----:B------:R-:W-:Y:S01]  /*50c0*/  UMOV UR20, UR36 ;  /* 0x0000002400147c82 */ /* 0x000fe20008000000 */
[----:B------:R-:W-:Y:S01]  /*50d0*/  @!UP1 UIADD3 UR10, UPT, UPT, UR42, 0xe0, URZ ;  /* 0x000000e02a0a9890 */ /* 0x000fe2000fffe0ff */
[----:B------:R-:W-:Y:S01]  /*50e0*/  SEL R0, RZ, 0x1, P0 ;  /* 0x00000001ff007807 */ /* 0x000fe20000000000 */
[----:B------:R-:W-:Y:S01]  /*50f0*/  IMAD.U32 R8, RZ, RZ, UR9 ;  /* 0x00000009ff087e24 */ /* 0x000fe2000f8e00ff */
[----:B------:R-:W-:Y:S01]  /*5100*/  UMOV UR11, UR43 ;  /* 0x0000002b000b7c82 */ /* 0x000fe20008000000 */
[----:B------:R-:W-:Y:S01]  /*5110*/  UMOV UR12, UR36 ;  /* 0x00000024000c7c82 */ /* 0x000fe20008000000 */
[----:B------:R-:W-:Y:S01]  /*5120*/  UMOV UR9, UR17 ;  /* 0x0000001100097c82 */ /* 0x000fe20008000000 */
[----:B------:R-:W-:Y:S01]  /*5130*/  @P3 R2UR UR36, R26 ;  /* 0x000000001a2432ca */ /* 0x000fe200000e0000 */
[----:B------:R-:W-:Y:S01]  /*5140*/  IMAD.IADD R15, R10, 0x1, R90 ;  /* 0x000000010a0f7824 */ /* 0x000fe200078e025a */
[----:B------:R-:W-:Y:S01]  /*5150*/  @!P4 R2UR UR22, R8 ;  /* 0x000000000816c2ca */ /* 0x000fe200000e0000 */
[----:B------:R-:W-:Y:S01]  /*5160*/  IMAD.U32 R9, RZ, RZ, UR8 ;  /* 0x00000008ff097e24 */ /* 0x000fe2000f8e00ff */
[----:B------:R-:W-:Y:S01]  /*5170*/  @!UP1 UIADD3 UR8, UPT, UPT, UR7, 0x7200, URZ ;  /* 0x0000720007089890 */ /* 0x000fe2000fffe0ff */
[----:B------:R-:W-:Y:S01]  /*5180*/  LOP3.LUT R27, R27, R0, RZ, 0x3c, !PT ;  /* 0x000000001b1b7212 */ /* 0x000fe200078e3cff */
[----:B------:R-:W-:Y:S01]  /*5190*/  VOTEU.ALL UP1, P4 ;  /* 0x0000000000ff7886 */ /* 0x000fe20002020000 */
[----:B------:R-:W-:Y:S01]  /*51a0*/  IMAD.IADD R14, R11, 0x1, R91 ;  /* 0x000000010b0e7824 */ /* 0x000fe200078e025b */
[----:B------:R-:W-:Y:S02]  /*51b0*/  @!P4 R2UR UR23, R9 ;  /* 0x000000000917c2ca */ /* 0x000fe400000e0000 */
[----:B------:R-:W-:Y:S11]  /*51c0*/  SEL R28, R28, RZ, P0 ;  /* 0x000000ff1c1c7207 */ /* 0x000ff60000000000 */
[----:B------:R2:W-:Y:S01]  /*51d0*/  @!UP2 UTMALDG.3D [UR16], [UR22], desc[UR14] ;  /* 0x00000e101600a5b4 */ /* 0x0005e20008011000 */
[----:B------:R2:W-:Y:S01]  /*51e0*/  @!UP1 UTMALDG.3D [UR8], [UR22], desc[UR14] ;  /* 0x00000e08160095b4 */ /* 0x0005e20008011000 */
[----:B------:R2:W-:Y:S01]  /*51f0*/  @!P4 SYNCS.ARRIVE.TRANS64.RED.A0TR RZ, [UR7+0x58], R25 ;  /* 0x00005819ffffc9a7 */ /* 0x0005e20008300407 */
[----:B------:R-:W-:Y:S01]  /*5200*/  UPLOP3.LUT UP1, UPT, UPT, UPT, UPT, 0x80, 0x8 ;  /* 0x000000000008789c */ /* 0x000fe20003f2f070 */
[----:B------:R-:W-:Y:S01]  /*5210*/  SYNCS.ARRIVE.TRANS64.RED.A1T0 RZ, [UR13], RZ ;  /* 0x000000ffffff79a7 */ /* 0x000fe2000810040d */
[----:B------:R-:W-:Y:S09]  /*5220*/  @P3 BRA `(.L_x_96) ;  /* 0xfffffff000343947 */ /* 0x000ff2000383ffff */
[----:B------:R-:W-:-:S04]  /*5230*/  SHF.L.U32 R2, R29, 0x1f, RZ ;  /* 0x0000001f1d027819 */ /* 0x000fc800000006ff */
[----:B------:R-:W1:Y:S02]  /*5240*/  SYNCS.PHASECHK.TRANS64.TRYWAIT P0, [UR7+0x60], R2 ;  /* 0x00006002ff0075a7 */ /* 0x000e640008001107 */
[----:B-1----:R-:W-:Y:S05]  /*5250*/  @!P0 BRA `(.L_x_97) ;  /* 0x0000004c00c48947 */ /* 0x002fea0003800000 */
.L_x_190:
[----:B------:R-:W4:Y:S02]  /*5260*/  SYNCS.PHASECHK.TRANS64.TRYWAIT P0, [UR7+0x68], R2 ;  /* 0x00006802ff0075a7 */ /* 0x000f240008001107 */
[----:B----4-:R-:W-:Y:S05]  /*5270*/  @!P0 BRA `(.L_x_98) ;  /* 0x0000004c00d48947 */ /* 0x010fea0003800000 */
.L_x_192:
[----:B------:R-:W4:Y:S02]  /*5280*/  SYNCS.PHASECHK.TRANS64.TRYWAIT P0, [UR7+0x70], R2 ;  /* 0x00007002ff0075a7 */ /* 0x000f240008001107 */
[----:B----4-:R-:W-:Y:S05]  /*5290*/  @!P0 BRA `(.L_x_99) ;  /* 0x0000004c00e48947 */ /* 0x010fea0003800000 */
.L_x_194:
[----:B-1----:R-:W-:-:S07]  /*52a0*/  MOV R0, UR7 ;  /* 0x0000000700007c02 */ /* 0x002fce0008000f00 */
.L_x_100:
[----:B-1----:R-:W-:-:S04]  /*52b0*/  SHF.L.U32 R2, R29, 0x1f, RZ ;  /* 0x0000001f1d027819 */ /* 0x002fc800000006ff */
[----:B------:R1:W4:Y:S03]  /*52c0*/  SYNCS.PHASECHK.TRANS64.TRYWAIT P0, [R0+URZ+0x78], R2 ;  /* 0x00007802000075a7 */ /* 0x00032600080011ff */
[----:B----4-:R-:W-:Y:S05]  /*52d0*/  @!P0 NANOSLEEP.SYNCS 0x989680 ;  /* 0x009896800000895d */ /* 0x010fea0003900000 */
[----:B------:R-:W4:Y:S02]  /*52e0*/  @!P0 SYNCS.PHASECHK.TRANS64 P0, [R0+URZ+0x78], R2 ;  /* 0x00007802000085a7 */ /* 0x000f2400080010ff */
[----:B--2-4-:R-:W-:Y:S05]  /*52f0*/  @P0 EXIT ;  /* 0x000000000000094d */ /* 0x014fea0003800000 */
[----:B------:R-:W-:Y:S05]  /*5300*/  BRA `(.L_x_100) ;  /* 0xfffffffc00e87947 */ /* 0x000fea000383ffff */
.L_x_85:
[----:B------:R-:W-:-:S06]  /*5310*/  UISETP.GE.AND UP1, UPT, UR10, 0x4, UPT ;  /* 0x000000040a00788c */ /* 0x000fcc000bf26270 */
[----:B------:R-:W-:-:S13]  /*5320*/  PLOP3.LUT P0, PT, PT, PT, UP1, 0x80, 0x8 ;  /* 0x000000000008781c */ /* 0x000fda0003f0f018 */
[----:B------:R-:W-:Y:S05]  /*5330*/  @!P0 EXIT ;  /* 0x000000000000894d */ /* 0x000fea0003800000 */
[----:B------:R-:W-:Y:S01]  /*5340*/  BAR.SYNC.DEFER_BLOCKING 0x6, 0xa0 ;  /* 0x0182800000007b1d */ /* 0x000fe20000010000 */
[C---:B------:R-:W-:Y:S01]  /*5350*/  IMAD.SHL.U32 R4, R105.reuse, 0x20, RZ ;  /* 0x0000002069047824 */ /* 0x040fe200078e00ff */
[C---:B------:R-:W-:Y:S01]  /*5360*/  SHF.L.U32 R3, R96.reuse, 0x15, RZ ;  /* 0x0000001560037819 */ /* 0x040fe200000006ff */
[----:B------:R-:W-:Y:S01]  /*5370*/  IMAD.SHL.U32 R5, R96, 0x400, RZ ;  /* 0x0000040060057824 */ /* 0x000fe200078e00ff */
[C---:B------:R-:W-:Y:S01]  /*5380*/  LOP3.LUT R106, R105.reuse, 0x60, RZ, 0xc0, !PT ;  /* 0x00000060696a7812 */ /* 0x040fe200078ec0ff */
[C---:B------:R-:W-:Y:S01]  /*5390*/  IMAD.SHL.U32 R2, R105.reuse, 0x4, RZ ;  /* 0x0000000469027824 */ /* 0x040fe200078e00ff */
[----:B------:R-:W-:Y:S02]  /*53a0*/  UMOV UR48, 0x400 ;  /* 0x0000040000307882 */ /* 0x000fe40000000000 */
[----:B------:R-:W1:Y:S01]  /*53b0*/  LDC R95, c[0x0][0x370] ;  /* 0x0000dc00ff5f7b82 */ /* 0x000e620000000800 */
[----:B------:R-:W-:Y:S01]  /*53c0*/  ULEA UR48, UR37, UR48, 0x18 ;  /* 0x0000003025307291 */ /* 0x000fe2000f8ec0ff */
[C---:B------:R-:W-:Y:S01]  /*53d0*/  LOP3.LUT R104, R4.reuse, 0xb20, RZ, 0xc0, !PT ;  /* 0x00000b2004687812 */ /* 0x040fe200078ec0ff */
[----:B------:R-:W-:Y:S01]  /*53e0*/  IMAD.U32 R46, R105, 0x10000, RZ ;  /* 0x00010000692e7824 */ /* 0x000fe200078e00ff */
[----:B------:R-:W-:Y:S01]  /*53f0*/  LOP3.LUT R4, R4, 0xc0, RZ, 0xc0, !PT ;  /* 0x000000c004047812 */ /* 0x000fe200078ec0ff */
[----:B------:R-:W-:Y:S01]  /*5400*/  UIADD3 UR4, UPT, UPT, UR48, 0x200, URZ ;  /* 0x0000020030047890 */ /* 0x000fe2000fffe0ff */
[----:B------:R-:W-:Y:S01]  /*5410*/  LOP3.LUT R104, R104, 0x400, R5, 0xf8, !PT ;  /* 0x0000040068687812 */ /* 0x000fe200078ef805 */
[----:B------:R-:W-:Y:S01]  /*5420*/  HFMA2 R45, -RZ, RZ, 0, 0 ;  /* 0x00000000ff2d7431 */ /* 0x000fe200000001ff */
[----:B------:R-:W2:Y:S01]  /*5430*/  LDC R42, c[0x0][0xb0c] ;  /* 0x0002c300ff2a7b82 */ /* 0x000ea20000000800 */
[----:B------:R-:W-:Y:S01]  /*5440*/  LOP3.LUT R2, R4, 0x18, R2, 0xf8, !PT ;  /* 0x0000001804027812 */ /* 0x000fe200078ef802 */
[----:B------:R-:W-:Y:S01]  /*5450*/  IMAD.MOV.U32 R101, RZ, RZ, 0x1 ;  /* 0x00000001ff657424 */ /* 0x000fe200078e00ff */
[----:B------:R-:W-:Y:S01]  /*5460*/  LOP3.LUT R3, R3, 0x200000, RZ, 0xc0, !PT ;  /* 0x0020000003037812 */ /* 0x000fe200078ec0ff */
[----:B------:R-:W-:Y:S01]  /*5470*/  IMAD.MOV.U32 R100, RZ, RZ, RZ ;  /* 0x000000ffff647224 */ /* 0x000fe200078e00ff */
[----:B------:R-:W-:Y:S01]  /*5480*/  LOP3.LUT R104, R104, R2, RZ, 0xfc, !PT ;  /* 0x0000000268687212 */ /* 0x000fe200078efcff */
[----:B------:R-:W-:Y:S01]  /*5490*/  IMAD.MOV.U32 R109, RZ, RZ, RZ ;  /* 0x000000ffff6d7224 */ /* 0x000fe200078e00ff */
[----:B------:R-:W-:Y:S01]  /*54a0*/  MOV R97, UR4 ;  /* 0x0000000400617c02 */ /* 0x000fe20008000f00 */
[----:B------:R-:W3:Y:S01]  /*54b0*/  LDC R93, c[0x0][0xb20] ;  /* 0x0002c800ff5d7b82 */ /* 0x000ee20000000800 */
[----:B------:R-:W4:Y:S01]  /*54c0*/  LDS R0, [UR48+0x140] ;  /* 0x00014030ff007984 */ /* 0x000f220008000800 */
[----:B------:R-:W-:Y:S01]  /*54d0*/  LOP3.LUT R103, R105, 0x2, RZ, 0xc0, !PT ;  /* 0x0000000269677812 */ /* 0x000fe200078ec0ff */
[----:B------:R-:W1:Y:S01]  /*54e0*/  LDCU.64 UR52, c[0x0][0x348] ;  /* 0x00006900ff3477ac */ /* 0x000e620008000a00 */
[----:B------:R-:W-:Y:S01]  /*54f0*/  LOP3.LUT R46, R3, 0x400000, R46, 0xf8, !PT ;  /* 0x00400000032e7812 */ /* 0x000fe200078ef82e */
[----:B------:R-:W-:Y:S01]  /*5500*/  IMAD R104, R104, 0x2, R97 ;  /* 0x0000000268687824 */ /* 0x000fe200078e0261 */
[----:B------:R-:W-:Y:S01]  /*5510*/  LOP3.LUT R105, R105, 0x4, RZ, 0xc0, !PT ;  /* 0x0000000469697812 */ /* 0x000fe200078ec0ff */
[----:B------:R-:W1:Y:S01]  /*5520*/  LDCU.64 UR38, c[0x0][0x888] ;  /* 0x00011100ff2677ac */ /* 0x000e620008000a00 */
[----:B------:R-:W1:Y:S01]  /*5530*/  LDC R41, c[0x0][0xb30] ;  /* 0x0002cc00ff297b82 */ /* 0x000e620000000800 */
[----:B------:R-:W-:Y:S01]  /*5540*/  MOV R99, RZ ;  /* 0x000000ff00637202 */ /* 0x000fe20000000f00 */
[--C-:B------:R-:W-:Y:S01]  /*5550*/  IMAD R103, R103, -0x10, R104.reuse ;  /* 0xfffffff067677824 */ /* 0x100fe200078e0268 */
[----:B------:R-:W1:Y:S01]  /*5560*/  LDCU.64 UR44, c[0x0][0x890] ;  /* 0x00011200ff2c77ac */ /* 0x000e620008000a00 */
[----:B------:R-:W-:Y:S01]  /*5570*/  IMAD R102, R105, -0x10, R104 ;  /* 0xfffffff069667824 */ /* 0x000fe200078e0268 */
[----:B------:R-:W-:-:S03]  /*5580*/  UMOV UR49, URZ ;  /* 0x000000ff00317c82 */ /* 0x000fc60008000000 */
[----:B------:R-:W1:Y:S01]  /*5590*/  LDC.64 R88, c[0x0][0xb10] ;  /* 0x0002c400ff587b82 */ /* 0x000e620000000a00 */
[----:B------:R-:W-:-:S07]  /*55a0*/  UMOV UR51, URZ ;  /* 0x000000ff00337c82 */ /* 0x000fce0008000000 */
[----:B------:R-:W1:Y:S08]  /*55b0*/  LDC.64 R38, c[0x0][0xb18] ;  /* 0x0002c600ff267b82 */ /* 0x000e700000000a00 */
[----:B------:R-:W1:Y:S08]  /*55c0*/  LDC.64 R36, c[0x0][0xb28] ;  /* 0x0002ca00ff247b82 */ /* 0x000e700000000a00 */
[----:B------:R-:W1:Y:S01]  /*55d0*/  LDC.64 R86, c[0x0][0x8b0] ;  /* 0x00022c00ff567b82 */ /* 0x000e620000000a00 */
[----:B----4-:R-:W-:-:S07]  /*55e0*/  IMAD.IADD R46, R0, 0x1, R46 ;  /* 0x00000001002e7824 */ /* 0x010fce00078e022e */
[----:B------:R-:W4:Y:S08]  /*55f0*/  LDC.64 R84, c[0x0][0x8a8] ;  /* 0x00022a00ff547b82 */ /* 0x000f300000000a00 */
[----:B--23--:R-:W1:Y:S02]  /*5600*/  LDC R94, c[0x0][0x374] ;  /* 0x0000dd00ff5e7b82 */ /* 0x00ce640000000800 */
.L_x_144:
[----:B------:R-:W-:Y:S02]  /*5610*/  LEA R0, R109, UR48, 0x3 ;  /* 0x000000306d007c11 */ /* 0x000fe4000f8e18ff */
[----:B------:R-:W-:Y:S02]  /*5620*/  SHF.L.U32 R2, R99, 0x1f, RZ ;  /* 0x0000001f63027819 */ /* 0x000fe400000006ff */
[----:B-1----:R-:W-:Y:S02]  /*5630*/  LEA R16, R109, UR48, 0x4 ;  /* 0x000000306d107c11 */ /* 0x002fe4000f8e20ff */
[----:B------:R-:W2:Y:S02]  /*5640*/  SYNCS.PHASECHK.TRANS64.TRYWAIT P0, [R0+URZ+0x90], R2 ;  /* 0x00009002000075a7 */ /* 0x000ea400080011ff */
[----:B--23--:R-:W-:Y:S05]  /*5650*/  @!P0 BRA `(.L_x_101) ;  /* 0x0000004c000c8947 */ /* 0x00cfea0003800000 */
.L_x_195:
[----:B------:R-:W3:Y:S01]  /*5660*/  LDC.64 R10, c[0x0][0xb10] ;  /* 0x0002c400ff0a7b82 */ /* 0x000ee20000000a00 */
[----:B------:R-:W4:Y:S01]  /*5670*/  LDS.128 R16, [R16+0x120] ;  /* 0x0001200010107984 */ /* 0x000f220000000c00 */
[----:B-1----:R-:W-:Y:S01]  /*5680*/  ISETP.NE.AND P1, PT, R41, 0x1, PT ;  /* 0x000000012900780c */ /* 0x002fe20003f25270 */
[----:B--2---:R-:W-:Y:S01]  /*5690*/  VIADD R0, R0, 0xa0 ;  /* 0x000000a000007836 */ /* 0x004fe20000000000 */
[----:B------:R-:W-:Y:S04]  /*56a0*/  ISETP.GE.AND P0, PT, R40, 0x1, PT ;  /* 0x000000012800780c */ /* 0x000fe80003f06270 */
[----:B------:R-:W1:Y:S01]  /*56b0*/  LDC.64 R8, c[0x0][0xb18] ;  /* 0x0002c600ff087b82 */ /* 0x000e620000000a00 */
[----:B------:R-:W-:Y:S01]  /*56c0*/  PRMT R0, RZ, 0x654, R0 ;  /* 0x00000654ff007816 */ /* 0x000fe20000000000 */
[----:B------:R-:W-:Y:S01]  /*56d0*/  @!PT LDS RZ, [RZ] ;  /* 0x00000000fffff984 */ /* 0x000fe20000000800 */
[----:B------:R-:W-:Y:S01]  /*56e0*/  @!PT LDS RZ, [RZ] ;  /* 0x00000000fffff984 */ /* 0x000fe20000000800 */
[----:B------:R-:W-:Y:S01]  /*56f0*/  @!PT LDS RZ, [RZ] ;  /* 0x00000000fffff984 */ /* 0x000fe20000000800 */
[----:B------:R-:W-:Y:S01]  /*5700*/  @!PT LDS RZ, [RZ] ;  /* 0x00000000fffff984 */ /* 0x000fe20000000800 */
[----:B------:R2:W-:Y:S06]  /*5710*/  MEMBAR.ALL.CTA ;  /* 0x0000000000007992 */ /* 0x0005ec0000008000 */
[----:B--2---:R-:W2:Y:S01]  /*5720*/  FENCE.VIEW.ASYNC.S ;  /* 0x00000000000073c6 */ /* 0x004ea20000000000 */
[----:B------:R-:W1:Y:S08]  /*5730*/  @!P1 LDC R12, c[0x0][0xb20] ;  /* 0x0002c800ff0c9b82 */ /* 0x000e700000000800 */
[----:B------:R-:W1:Y:S01]  /*5740*/  @!P1 LDC R7, c[0x0][0xb0c] ;  /* 0x0002c300ff079b82 */ /* 0x000e620000000800 */
[----:B--2---:R2:W-:Y:S01]  /*5750*/  SYNCS.ARRIVE.TRANS64.RED.A1T0 RZ, [R0+URZ], RZ ;  /* 0x000000ff00ff79a7 */ /* 0x0045e200081004ff */
[----:B----4-:R-:W-:Y:S04]  /*5760*/  LOP3.LUT P4, RZ, R18, 0x1, RZ, 0xc0, !PT ;  /* 0x0000000112ff7812 */ /* 0x010fe8000788c0ff */
[----:B------:R-:W-:Y:S09]  /*5770*/  P2R R107, PR, RZ, 0x10 ;  /* 0x00000010ff6b7803 */ /* 0x000ff20000000000 */
[----:B------:R-:W-:Y:S02]  /*5780*/  @P4 MOV R44, R16 ;  /* 0x00000010002c4202 */ /* 0x000fe40000000f00 */
[----:B------:R-:W-:Y:S01]  /*5790*/  @P4 LOP3.LUT R43, R17, 0xffff, RZ, 0xc0, !PT ;  /* 0x0000ffff112b4812 */ /* 0x000fe200078ec0ff */
[----:B--23--:R-:W-:Y:S06]  /*57a0*/  @!P0 BRA `(.L_x_102) ;  /* 0x0000000000a48947 */ /* 0x00cfec0003800000 */
[----:B------:R-:W-:Y:S01]  /*57b0*/  IMAD.HI.U32 R0, R94, R39, RZ ;  /* 0x000000275e007227 */ /* 0x000fe200078e00ff */
[----:B------:R-:W-:Y:S02]  /*57c0*/  ISETP.NE.AND P0, PT, R38, 0x1, PT ;  /* 0x000000012600780c */ /* 0x000fe40003f05270 */
[----:B------:R-:W-:Y:S01]  /*57d0*/  ISETP.NE.AND P2, PT, R40, 0x1, PT ;  /* 0x000000012800780c */ /* 0x000fe20003f45270 */
[----:B------:R-:W-:Y:S01]  /*57e0*/  IMAD.HI.U32 R4, R95, R88, RZ ;  /* 0x000000585f047227 */ /* 0x000fe200078e00ff */
[----:B------:R-:W-:Y:S02]  /*57f0*/  SHF.R.U32.HI R0, RZ, R93, R0 ;  /* 0x0000005dff007219 */ /* 0x000fe40000011600 */
[----:B------:R-:W-:Y:S01]  /*5800*/  ISETP.NE.AND P3, PT, R42, 0x1, PT ;  /* 0x000000012a00780c */ /* 0x000fe20003f65270 */
[----:B------:R-:W-:Y:S01]  /*5810*/  IMAD.HI.U32 R6, R43, R39, RZ ;  /* 0x000000272b067227 */ /* 0x000fe200078e00ff */
[-C--:B------:R-:W-:Y:S02]  /*5820*/  SHF.R.U32.HI R4, RZ, R89.reuse, R4 ;  /* 0x00000059ff047219 */ /* 0x080fe40000011604 */
[----:B------:R-:W-:Y:S01]  /*5830*/  SEL R0, R94, R0, !P0 ;  /* 0x000000005e007207 */ /* 0x000fe20004000000 */
[----:B------:R-:W-:Y:S01]  /*5840*/  IMAD.HI.U32 R5, R44, R88, RZ ;  /* 0x000000582c057227 */ /* 0x000fe200078e00ff */
[----:B------:R-:W-:Y:S03]  /*5850*/  SEL R4, R95, R4, !P3 ;  /* 0x000000045f047207 */ /* 0x000fe60005800000 */
[-C--:B------:R-:W-:Y:S01]  /*5860*/  IMAD.HI.U32 R3, R0, R36.reuse, RZ ;  /* 0x0000002400037227 */ /* 0x080fe200078e00ff */
[----:B------:R-:W-:Y:S03]  /*5870*/  SHF.R.U32.HI R5, RZ, R89, R5 ;  /* 0x00000059ff057219 */ /* 0x000fe60000011605 */
[----:B------:R-:W-:Y:S01]  /*5880*/  IMAD.HI.U32 R2, R4, R36, RZ ;  /* 0x0000002404027227 */ /* 0x000fe200078e00ff */
[----:B------:R-:W-:Y:S02]  /*5890*/  @P2 SHF.R.U32.HI R0, RZ, R37, R3 ;  /* 0x00000025ff002219 */ /* 0x000fe40000011603 */
[----:B------:R-:W-:Y:S02]  /*58a0*/  SHF.R.U32.HI R3, RZ, R93, R6 ;  /* 0x0000005dff037219 */ /* 0x000fe40000011606 */
[----:B------:R-:W-:Y:S01]  /*58b0*/  @P2 SHF.R.U32.HI R4, RZ, R37, R2 ;  /* 0x00000025ff042219 */ /* 0x000fe20000011602 */
[----:B------:R-:W-:Y:S01]  /*58c0*/  IMAD R0, R40, R0, RZ ;  /* 0x0000000028007224 */ /* 0x000fe200078e02ff */
[----:B------:R-:W-:Y:S02]  /*58d0*/  SEL R3, R43, R3, !P0 ;  /* 0x000000032b037207 */ /* 0x000fe40004000000 */
[----:B------:R-:W-:Y:S01]  /*58e0*/  SEL R2, R44, R5, !P3 ;  /* 0x000000052c027207 */ /* 0x000fe20005800000 */
[----:B------:R-:W-:Y:S01]  /*58f0*/  IMAD R5, R40, R4, RZ ;  /* 0x0000000428057224 */ /* 0x000fe200078e02ff */
[C---:B------:R-:W-:Y:S01]  /*5900*/  ISETP.GE.AND P0, PT, R3.reuse, R0, PT ;  /* 0x000000000300720c */ /* 0x040fe20003f06270 */
[C---:B------:R-:W-:Y:S03]  /*5910*/  IMAD.HI.U32 R0, R3.reuse, R36, RZ ;  /* 0x0000002403007227 */ /* 0x040fe600078e00ff */
[C---:B------:R-:W-:Y:S02]  /*5920*/  ISETP.GE.OR P0, PT, R2.reuse, R5, P0 ;  /* 0x000000050200720c */ /* 0x040fe40000706670 */
[----:B------:R-:W-:Y:S04]  /*5930*/  SHF.R.U32.HI R0, RZ, R37, R0 ;  /* 0x00000025ff007219 */ /* 0x000fe80000011600 */
[C---:B------:R-:W-:Y:S05]  /*5940*/  SEL R6, R3.reuse, R0, !P2 ;  /* 0x0000000003067207 */ /* 0x040fea0005000000 */
        /* <DEDUP_REMOVED lines=14> */
[----:B------:R-:W-:Y:S07]  /*5a30*/  IMAD R43, R3, R38, R43 ;  /* 0x00000026032b7224 */ /* 0x000fee00078e022b */
.L_x_102:
[----:B-1----:R-:W-:Y:S01]  /*5a40*/  @!P1 ISETP.NE.AND P0, PT, R8, 0x1, PT ;  /* 0x000000010800980c */ /* 0x002fe20003f05270 */
[----:B------:R-:W-:Y:S01]  /*5a50*/  @!P1 IMAD.HI.U32 R2, R43, R9, RZ ;  /* 0x000000092b029227 */ /* 0x000fe200078e00ff */
[----:B------:R-:W-:Y:S01]  /*5a60*/  R2UR UR42, R14 ;  /* 0x000000000e2a72ca */ /* 0x000fe200000e0000 */
[----:B------:R-:W-:Y:S01]  /*5a70*/  BSSY.RECONVERGENT B6, `(.L_x_103) ;  /* 0x0000031000067945 */ /* 0x000fe20003800200 */
[----:B------:R-:W-:Y:S01]  /*5a80*/  R2UR UR41, R15 ;  /* 0x000000000f2972ca */ /* 0x000fe200000e0000 */
[C---:B------:R-:W-:Y:S01]  /*5a90*/  @!P1 IMAD.HI.U32 R0, R44.reuse, R10, RZ ;  /* 0x0000000a2c009227 */ /* 0x040fe200078e00ff */
[----:B------:R-:W-:Y:S02]  /*5aa0*/  @!P1 SHF.R.U32.HI R2, RZ, R12, R2 ;  /* 0x0000000cff029219 */ /* 0x000fe40000011602 */
[----:B------:R-:W-:Y:S01]  /*5ab0*/  @!P1 ISETP.NE.AND P2, PT, R7, 0x1, PT ;  /* 0x000000010700980c */ /* 0x000fe20003f45270 */
[----:B------:R-:W-:Y:S01]  /*5ac0*/  VIADD R109, R109, 0x1 ;  /* 0x000000016d6d7836 */ /* 0x000fe20000000000 */
[----:B------:R-:W-:Y:S02]  /*5ad0*/  @!P1 SEL R2, R43, R2, !P0 ;  /* 0x000000022b029207 */ /* 0x000fe40004000000 */
[----:B------:R-:W-:Y:S02]  /*5ae0*/  @!P1 SHF.R.U32.HI R0, RZ, R11, R0 ;  /* 0x0000000bff009219 */ /* 0x000fe40000011600 */
[----:B------:R-:W-:Y:S01]  /*5af0*/  LOP3.LUT P0, RZ, R97, 0x1b0, RZ, 0xc0, !PT ;  /* 0x000001b061ff7812 */ /* 0x000fe2000780c0ff */
[----:B------:R-:W-:Y:S01]  /*5b00*/  USHF.L.U32 UR42, UR42, 0x6, URZ ;  /* 0x000000062a2a7899 */ /* 0x000fe200080006ff */
[----:B------:R-:W-:Y:S01]  /*5b10*/  @!P1 SEL R3, R44, R0, !P2 ;  /* 0x000000002c039207 */ /* 0x000fe20005000000 */
[----:B------:R-:W-:Y:S01]  /*5b20*/  USHF.L.U32 UR41, UR41, 0x8, URZ ;  /* 0x0000000829297899 */ /* 0x000fe200080006ff */
[----:B------:R-:W-:Y:S03]  /*5b30*/  @P4 SHF.R.U32.HI R98, RZ, 0x10, R17 ;  /* 0x00000010ff624819 */ /* 0x000fe60000011611 */
[----:B------:R-:W-:Y:S02]  /*5b40*/  @!P1 IMAD.IADD R0, R2, 0x1, -R3 ;  /* 0x0000000102009824 */ /* 0x000fe400078e0a03 */
[----:B------:R-:W-:Y:S02]  /*5b50*/  @!P1 IMAD.IADD R2, R3, 0x1, -R2 ;  /* 0x0000000103029824 */ /* 0x000fe400078e0a02 */
[----:B------:R-:W-:Y:S02]  /*5b60*/  @!P1 IMAD R44, R0, R7, R44 ;  /* 0x00000007002c9224 */ /* 0x000fe400078e022c */
[----:B------:R-:W-:Y:S01]  /*5b70*/  @!P1 IMAD R43, R2, R8, R43 ;  /* 0x00000008022b9224 */ /* 0x000fe200078e022b */
[----:B------:R-:W-:Y:S06]  /*5b80*/  @!P0 BRA `(.L_x_104) ;  /* 0x00000000007c8947 */ /* 0x000fec0003800000 */
[----:B------:R-:W1:Y:S01]  /*5b90*/  LDCU.64 UR8, c[0x4][0x80] ;  /* 0x01001000ff0877ac */ /* 0x000e620008000a00 */
[----:B------:R-:W-:Y:S01]  /*5ba0*/  MOV R2, 0x0 ;  /* 0x0000000000027802 */ /* 0x000fe20000000f00 */
[----:B------:R-:W-:Y:S02]  /*5bb0*/  HFMA2 R12, -RZ, RZ, 0, 5.9604644775390625e-08 ;  /* 0x00000001ff0c7431 */ /* 0x000fe400000001ff */
[----:B------:R-:W-:Y:S01]  /*5bc0*/  IMAD.MOV.U32 R8, RZ, RZ, 0x70 ;  /* 0x00000070ff087424 */ /* 0x000fe200078e00ff */
[----:B------:R2:W3:Y:S01]  /*5bd0*/  LDC.64 R14, c[0x4][R2] ;  /* 0x01000000020e7b82 */ /* 0x0004e20000000a00 */
[----:B------:R-:W4:Y:S01]  /*5be0*/  LDCU.64 UR6, c[0x4][0x88] ;  /* 0x01001100ff0677ac */ /* 0x000f220008000a00 */
[----:B------:R-:W-:Y:S01]  /*5bf0*/  IMAD.MOV.U32 R13, RZ, RZ, RZ ;  /* 0x000000ffff0d7224 */ /* 0x000fe200078e00ff */
[----:B------:R-:W2:Y:S01]  /*5c00*/  LDCU.64 UR4, c[0x4][0x8] ;  /* 0x01000100ff0477ac */ /* 0x000ea20008000a00 */
[----:B-1----:R-:W-:Y:S01]  /*5c10*/  MOV R5, UR9 ;  /* 0x0000000900057c02 */ /* 0x002fe20008000f00 */
[----:B------:R-:W-:Y:S01]  /*5c20*/  IMAD.U32 R4, RZ, RZ, UR8 ;  /* 0x00000008ff047e24 */ /* 0x000fe2000f8e00ff */
[----:B----4-:R-:W-:Y:S01]  /*5c30*/  MOV R7, UR7 ;  /* 0x0000000700077c02 */ /* 0x010fe20008000f00 */
[----:B------:R-:W-:Y:S01]  /*5c40*/  IMAD.U32 R6, RZ, RZ, UR6 ;  /* 0x00000006ff067e24 */ /* 0x000fe2000f8e00ff */
[----:B--2---:R-:W-:Y:S01]  /*5c50*/  MOV R11, UR5 ;  /* 0x00000005000b7c02 */ /* 0x004fe20008000f00 */
[----:B------:R-:W-:Y:S02]  /*5c60*/  IMAD.U32 R10, RZ, RZ, UR4 ;  /* 0x00000004ff0a7e24 */ /* 0x000fe4000f8e00ff */
[----:B------:R-:W-:Y:S07]  /*5c70*/  LEPC R20, `(.L_x_105) ;  /* 0x000000001014794e */ /* 0x000fee0000000000 */
[----:B---3-5:R-:W-:Y:S05]  /*5c80*/  CALL.ABS.NOINC R14 ;  /* 0x000000000e007343 */ /* 0x028fea0003c00000 */
.L_x_105:
[----:B------:R-:W1:Y:S01]  /*5c90*/  LDCU.64 UR8, c[0x4][0x80] ;  /* 0x01001000ff0877ac */ /* 0x000e620008000a00 */
[----:B------:R-:W2:Y:S01]  /*5ca0*/  LDC.64 R2, c[0x4][R2] ;  /* 0x0100000002027b82 */ /* 0x000ea20000000a00 */
[----:B------:R-:W-:Y:S02]  /*5cb0*/  HFMA2 R12, -RZ, RZ, 0, 5.9604644775390625e-08 ;  /* 0x00000001ff0c7431 */ /* 0x000fe400000001ff */
[----:B------:R-:W-:Y:S02]  /*5cc0*/  IMAD.MOV.U32 R8, RZ, RZ, 0x70 ;  /* 0x00000070ff087424 */ /* 0x000fe400078e00ff */
[----:B------:R-:W-:Y:S01]  /*5cd0*/  IMAD.MOV.U32 R13, RZ, RZ, RZ ;  /* 0x000000ffff0d7224 */ /* 0x000fe200078e00ff */
[----:B------:R-:W3:Y:S01]  /*5ce0*/  LDCU.64 UR6, c[0x4][0x88] ;  /* 0x01001100ff0677ac */ /* 0x000ee20008000a00 */
[----:B------:R-:W4:Y:S01]  /*5cf0*/  LDCU.64 UR4, c[0x4][0x8] ;  /* 0x01000100ff0477ac */ /* 0x000f220008000a00 */
[----:B-1----:R-:W-:Y:S02]  /*5d00*/  MOV R4, UR8 ;  /* 0x0000000800047c02 */ /* 0x002fe40008000f00 */
[----:B------:R-:W-:Y:S02]  /*5d10*/  MOV R5, UR9 ;  /* 0x0000000900057c02 */ /* 0x000fe40008000f00 */
[----:B---3--:R-:W-:Y:S01]  /*5d20*/  MOV R7, UR7 ;  /* 0x0000000700077c02 */ /* 0x008fe20008000f00 */
[----:B------:R-:W-:Y:S01]  /*5d30*/  IMAD.U32 R6, RZ, RZ, UR6 ;  /* 0x00000006ff067e24 */ /* 0x000fe2000f8e00ff */
[----:B----4-:R-:W-:Y:S01]  /*5d40*/  MOV R11, UR5 ;  /* 0x00000005000b7c02 */ /* 0x010fe20008000f00 */
[----:B------:R-:W-:Y:S02]  /*5d50*/  IMAD.U32 R10, RZ, RZ, UR4 ;  /* 0x00000004ff0a7e24 */ /* 0x000fe4000f8e00ff */
[----:B------:R-:W-:Y:S07]  /*5d60*/  LEPC R20, `(.L_x_104) ;  /* 0x000000001014794e */ /* 0x000fee0000000000 */
[----:B--2---:R-:W-:Y:S05]  /*5d70*/  CALL.ABS.NOINC R2 ;  /* 0x0000000002007343 */ /* 0x004fea0003c00000 */
.L_x_104:
[----:B------:R-:W-:Y:S05]  /*5d80*/  BSYNC.RECONVERGENT B6 ;  /* 0x0000000000067941 */ /* 0x000fea0003800200 */
.L_x_103:
[----:B------:R-:W-:Y:S01]  /*5d90*/  ISETP.NE.U32.AND P4, PT, R86, RZ, PT ;  /* 0x000000ff5600720c */ /* 0x000fe20003f85070 */
[----:B------:R-:W-:Y:S01]  /*5da0*/  UISETP.NE.AND UP2, UPT, UR50, URZ, UPT ;  /* 0x000000ff3200728c */ /* 0x000fe2000bf45270 */
[----:B------:R-:W-:Y:S01]  /*5db0*/  ISETP.NE.U32.AND P2, PT, RZ, UR38, PT ;  /* 0x00000026ff007c0c */ /* 0x000fe2000bf45070 */
[----:B------:R-:W-:Y:S01]  /*5dc0*/  UISETP.NE.U32.AND UP1, UPT, UR44, URZ, UPT ;  /* 0x000000ff2c00728c */ /* 0x000fe2000bf25070 */
[----:B------:R-:W-:Y:S01]  /*5dd0*/  ISETP.NE.AND.EX P4, PT, R87, RZ, PT, P4 ;  /* 0x000000ff5700720c */ /* 0x000fe20003f85340 */
[----:B------:R-:W-:Y:S01]  /*5de0*/  UPLOP3.LUT UP0, UPT, UPT, UPT, UPT, 0x40, 0x4 ;  /* 0x000000000004789c */ /* 0x000fe20003f0e870 */
[----:B------:R-:W-:Y:S01]  /*5df0*/  ISETP.NE.AND.EX P2, PT, RZ, UR39, PT, P2 ;  /* 0x00000027ff007c0c */ /* 0x000fe2000bf45320 */
[----:B------:R-:W-:Y:S01]  /*5e00*/  UISETP.NE.AND.EX UP1, UPT, UR45, URZ, UPT, UP1 ;  /* 0x000000ff2d00728c */ /* 0x000fe2000bf25310 */
[----:B------:R-:W-:Y:S04]  /*5e10*/  PLOP3.LUT P1, PT, PT, PT, UP2, 0x80, 0x8 ;  /* 0x000000000008781c */ /* 0x000fe80003f2f028 */
[----:B------:R-:W-:Y:S06]  /*5e20*/  @UP2 UPLOP3.LUT UP0, UPT, UPT, UPT, UP1, 0x80, 0x8 ;  /* 0x000000000008289c */ /* 0x000fec0003f0f010 */
[----:B------:R-:W-:Y:S01]  /*5e30*/  PLOP3.LUT P0, PT, PT, PT, UP0, 0x80, 0x8 ;  /* 0x000000000008781c */ /* 0x000fe20003f0f008 */
[----:B------:R-:W-:Y:S01]  /*5e40*/  @!UPT UIADD3 URZ, UPT, UPT, URZ, URZ, URZ ;  /* 0x000000fffffff290 */ /* 0x000fe2000fffe0ff */
[----:B------:R-:W-:Y:S11]  /*5e50*/  BRA.U !UP1, `(.L_x_106) ;  /* 0x0000000109387547 */ /* 0x000ff6000b800000 */
[----:B------:R-:W-:Y:S01]  /*5e60*/  UISETP.NE.U32.AND UP0, UPT, UR38, URZ, UPT ;  /* 0x000000ff2600728c */ /* 0x000fe2000bf05070 */
[----:B------:R-:W-:Y:S02]  /*5e70*/  HFMA2 R0, -RZ, RZ, 0, 5.9604644775390625e-08 ;  /* 0x00000001ff007431 */ /* 0x000fe400000001ff */
[----:B------:R-:W-:Y:S01]  /*5e80*/  IMAD.MOV.U32 R92, RZ, RZ, 0x1 ;  /* 0x00000001ff5c7424 */ /* 0x000fe200078e00ff */
[----:B------:R-:W-:Y:S06]  /*5e90*/  UISETP.NE.AND.EX UP0, UPT, UR39, URZ, UPT, UP0 ;  /* 0x000000ff2700728c */ /* 0x000fec000bf05300 */
[----:B------:R-:W-:Y:S05]  /*5ea0*/  PLOP3.LUT P3, PT, PT, PT, UP0, 0x80, 0x8 ;  /* 0x000000000008781c */ /* 0x000fea0003f6f008 */
[----:B------:R-:W1:Y:S01]  /*5eb0*/  @UP0 LDCU.64 UR6, c[0x0][0x888] ;  /* 0x00011100ff0607ac */ /* 0x000e620008000a00 */
[----:B------:R-:W-:Y:S07]  /*5ec0*/  @UP0 UIMAD UR4, UR36, UR44, URZ ;  /* 0x0000002c240402a4 */ /* 0x000fee000f8e02ff */
[----:B------:R-:W-:Y:S01]  /*5ed0*/  @!P3 PRMT R92, R0, 0x7610, R92 ;  /* 0x00007610005cb816 */ /* 0x000fe2000000005c */
[----:B-1----:R-:W-:Y:S03]  /*5ee0*/  @UP0 UIMAD.WIDE UR6, UR4, 0x4, UR6 ;  /* 0x00000004040608a5 */ /* 0x002fe6000f8e0206 */
[----:B------:R-:W1:Y:S03]  /*5ef0*/  @!UP0 LDCU UR4, c[0x0][0x880] ;  /* 0x00011000ff0487ac */ /* 0x000e660008000800 */
[----:B------:R-:W-:Y:S01]  /*5f00*/  IMAD.U32 R2, RZ, RZ, UR6 ;  /* 0x00000006ff027e24 */ /* 0x000fe2000f8e00ff */
[----:B------:R-:W-:Y:S05]  /*5f10*/  MOV R3, UR7 ;  /* 0x0000000700037c02 */ /* 0x000fea0008000f00 */
[----:B-----5:R2:W5:Y:S02]  /*5f20*/  @P3 LDG.E R49, desc[UR46][R2.64] ;  /* 0x0000002e02313981 */ /* 0x020564000c1e1900 */
[----:B-12---:R-:W-:Y:S02]  /*5f30*/  @!P3 IMAD.U32 R49, RZ, RZ, UR4 ;  /* 0x00000004ff31be24 */ /* 0x006fe4000f8e00ff */
.L_x_106:
[----:B------:R-:W-:Y:S05]  /*5f40*/  @!P4 BRA `(.L_x_107) ;  /* 0x000000000020c947 */ /* 0x000fea0003800000 */
[----:B------:R-:W-:Y:S04]  /*5f50*/  ISETP.NE.U32.AND P3, PT, R84, RZ, PT ;  /* 0x000000ff5400720c */ /* 0x000fe80003f65070 */
[----:B------:R-:W-:Y:S11]  /*5f60*/  ISETP.NE.AND.EX P3, PT, R85, RZ, PT, P3 ;  /* 0x000000ff5500720c */ /* 0x000ff60003f65330 */
[----:B------:R-:W-:Y:S02]  /*5f70*/  @!UPT UIADD3 URZ, UPT, UPT, URZ, URZ, URZ ;  /* 0x000000fffffff290 */ /* 0x000fe4000fffe0ff */
[----:B------:R-:W1:Y:S01]  /*5f80*/  @P3 LDC.64 R2, c[0x0][0x8a8] ;  /* 0x00022a00ff023b82 */ /* 0x000e620000000a00 */
[----:B------:R-:W-:Y:S04]  /*5f90*/  @P3 IMAD R0, R86, UR36, RZ ;  /* 0x0000002456003c24 */ /* 0x000fe8000f8e02ff */
[----:B-1----:R-:W-:Y:S05]  /*5fa0*/  @P3 IMAD.WIDE R2, R0, 0x4, R2 ;  /* 0x0000000400023825 */ /* 0x002fea00078e0202 */
[----:B-----5:R1:W5:Y:S02]  /*5fb0*/  @P3 LDG.E R47, desc[UR46][R2.64] ;  /* 0x0000002e022f3981 */ /* 0x020364000c1e1900 */
[----:B-1----:R-:W2:Y:S02]  /*5fc0*/  @!P3 LDC R47, c[0x0][0x8a0] ;  /* 0x00022800ff2fbb82 */ /* 0x002ea40000000800 */
.L_x_107:
[----:B-----5:R-:W-:Y:S01]  /*5fd0*/  FSETP.NEU.AND P3, PT, R49, RZ, PT ;  /* 0x000000ff3100720b */ /* 0x020fe20003f6d000 */
[----:B------:R-:W-:Y:S01]  /*5fe0*/  BSSY B1, `(.L_x_108) ;  /* 0x0000039000017945 */ /* 0x000fe20003800000 */
[----:B------:R-:W-:Y:S01]  /*5ff0*/  SEL R3, RZ, 0xffffffff, P2 ;  /* 0xffffffffff037807 */ /* 0x000fe20001000000 */
[----:B------:R-:W-:Y:S01]  /*6000*/  IMAD.MOV.U32 R61, RZ, RZ, 0x1 ;  /* 0x00000001ff3d7424 */ /* 0x000fe200078e00ff */
[----:B------:R-:W-:Y:S01]  /*6010*/  @P1 LOP3.LUT P2, RZ, R92, 0xff, RZ, 0xc0, !PT ;  /* 0x000000ff5cff1812 */ /* 0x000fe2000784c0ff */
[----:B------:R-:W-:Y:S01]  /*6020*/  IMAD R48, R45, 0x80, R46 ;  /* 0x000000802d307824 */ /* 0x000fe200078e022e */
[----:B------:R-:W-:Y:S01]  /*6030*/  @P1 SEL R0, RZ, 0xffffffff, P3 ;  /* 0xffffffffff001807 */ /* 0x000fe20001800000 */
[----:B------:R-:W-:Y:S01]  /*6040*/  IMAD R110, R105, -0x10, R103 ;  /* 0xfffffff0696e7824 */ /* 0x000fe200078e0267 */
[----:B------:R-:W-:Y:S01]  /*6050*/  LOP3.LUT R101, R101, 0x1, RZ, 0x3c, !PT ;  /* 0x0000000165657812 */ /* 0x000fe200078e3cff */
[----:B------:R-:W-:Y:S01]  /*6060*/  IMAD.MOV.U32 R60, RZ, RZ, RZ ;  /* 0x000000ffff3c7224 */ /* 0x000fe200078e00ff */
[----:B------:R-:W-:Y:S02]  /*6070*/  @P0 SEL R0, R3, R0, !P2 ;  /* 0x0000000003000207 */ /* 0x000fe40005000000 */
[----:B------:R-:W-:Y:S02]  /*6080*/  CS2R R82, SRZ ;  /* 0x0000000000527805 */ /* 0x000fe4000001ff00 */
[----:B------:R-:W-:Y:S02]  /*6090*/  LEA R112, R45, UR48, 0x3 ;  /* 0x000000302d707c11 */ /* 0x000fe4000f8e18ff */
[----:B------:R-:W-:Y:S02]  /*60a0*/  CS2R R80, SRZ ;  /* 0x0000000000507805 */ /* 0x000fe4000001ff00 */
[----:B------:R-:W-:Y:S02]  /*60b0*/  @P1 LOP3.LUT R0, R0, 0x1, RZ, 0xc0, !PT ;  /* 0x0000000100001812 */ /* 0x000fe400078ec0ff */
[----:B------:R-:W-:Y:S02]  /*60c0*/  CS2R R74, SRZ ;  /* 0x00000000004a7805 */ /* 0x000fe4000001ff00 */
[----:B------:R-:W-:Y:S02]  /*60d0*/  PLOP3.LUT P2, PT, PT, PT, UP1, 0x80, 0x8 ;  /* 0x000000000008781c */ /* 0x000fe40003f4f018 */
[----:B------:R-:W-:Y:S02]  /*60e0*/  CS2R R72, SRZ ;  /* 0x0000000000487805 */ /* 0x000fe4000001ff00 */
[----:B------:R-:W-:Y:S02]  /*60f0*/  ISETP.NE.U32.OR P5, PT, R0, 0x1, !P1 ;  /* 0x000000010000780c */ /* 0x000fe40004fa5470 */
[----:B------:R-:W-:Y:S02]  /*6100*/  CS2R R66, SRZ ;  /* 0x0000000000427805 */ /* 0x000fe4000001ff00 */
[----:B------:R-:W-:Y:S02]  /*6110*/  LOP3.LUT P4, R108, R92, 0xff, RZ, 0xc0, !PT ;  /* 0x000000ff5c6c7812 */ /* 0x000fe4000788c0ff */
[----:B------:R-:W-:Y:S02]  /*6120*/  CS2R R64, SRZ ;  /* 0x0000000000407805 */ /* 0x000fe4000001ff00 */
[----:B------:R-:W-:Y:S02]  /*6130*/  SEL R2, RZ, 0xffffffff, P3 ;  /* 0xffffffffff027807 */ /* 0x000fe40001800000 */
[----:B------:R-:W-:Y:S02]  /*6140*/  CS2R R58, SRZ ;  /* 0x00000000003a7805 */ /* 0x000fe4000001ff00 */
[----:B------:R-:W-:Y:S02]  /*6150*/  P2R R111, PR, RZ, 0x20 ;  /* 0x00000020ff6f7803 */ /* 0x000fe40000000000 */
[----:B------:R-:W-:Y:S02]  /*6160*/  CS2R R56, SRZ ;  /* 0x0000000000387805 */ /* 0x000fe4000001ff00 */
[----:B------:R-:W-:Y:S02]  /*6170*/  @P2 SEL R2, R3, R2, !P4 ;  /* 0x0000000203022207 */ /* 0x000fe40006000000 */
[----:B------:R-:W-:Y:S02]  /*6180*/  @P5 SHF.L.U32 R0, R101, 0x1f, RZ ;  /* 0x0000001f65005819 */ /* 0x000fe400000006ff */
[----:B------:R-:W-:Y:S02]  /*6190*/  LOP3.LUT R2, R2, 0x1, RZ, 0xc0, !PT ;  /* 0x0000000102027812 */ /* 0x000fe400078ec0ff */
[----:B------:R1:W3:Y:S02]  /*61a0*/  @P5 SYNCS.PHASECHK.TRANS64.TRYWAIT P1, [UR48+0x40], R0 ;  /* 0x00004000ff0055a7 */ /* 0x0002e40008021130 */
[----:B------:R-:W-:Y:S04]  /*61b0*/  ISETP.NE.U32.AND P2, PT, R2, 0x1, PT ;  /* 0x000000010200780c */ /* 0x000fe80003f45070 */
[----:B------:R-:W-:Y:S02]  /*61c0*/  P2R R62, PR, RZ, 0x4 ;  /* 0x00000004ff3e7803 */ /* 0x000fe40000000000 */
[----:B-1----:R-:W-:Y:S04]  /*61d0*/  SHF.L.U32 R0, R100, 0x1f, RZ ;  /* 0x0000001f64007819 */ /* 0x002fe800000006ff */
[----:B------:R1:W4:Y:S01]  /*61e0*/  SYNCS.PHASECHK.TRANS64.TRYWAIT P0, [R112+URZ+0xb0], R0 ;  /* 0x0000b000700075a7 */ /* 0x00032200080011ff */
[----:B---3--:R-:W-:Y:S01]  /*61f0*/  @P5 SEL R61, RZ, 0x1, !P1 ;  /* 0x00000001ff3d5807 */ /* 0x008fe20004800000 */
[----:B-1----:R-:W-:Y:S06]  /*6200*/  @!P5 BRA `(.L_x_109) ;  /* 0x000000000058d947 */ /* 0x002fec0003800000 */
[----:B------:R-:W-:Y:S01]  /*6210*/  IMAD.MOV.U32 R83, RZ, RZ, RZ ;  /* 0x000000ffff537224 */ /* 0x000fe200078e00ff */
[----:B------:R-:W-:Y:S01]  /*6220*/  ISETP.NE.AND P1, PT, R61, RZ, PT ;  /* 0x000000ff3d00720c */ /* 0x000fe20003f25270 */
[----:B------:R-:W-:Y:S01]  /*6230*/  BSSY B0, `(.L_x_110) ;  /* 0x000000c000007945 */ /* 0x000fe20003800000 */
[----:B------:R-:W-:Y:S02]  /*6240*/  CS2R R58, SRZ ;  /* 0x00000000003a7805 */ /* 0x000fe4000001ff00 */
[----:B------:R-:W-:Y:S02]  /*6250*/  CS2R R56, SRZ ;  /* 0x0000000000387805 */ /* 0x000fe4000001ff00 */
[----:B------:R-:W-:Y:S02]  /*6260*/  CS2R R66, SRZ ;  /* 0x0000000000427805 */ /* 0x000fe4000001ff00 */
[----:B------:R-:W-:Y:S02]  /*6270*/  CS2R R64, SRZ ;  /* 0x0000000000407805 */ /* 0x000fe4000001ff00 */
[----:B------:R-:W-:Y:S02]  /*6280*/  CS2R R74, SRZ ;  /* 0x00000000004a7805 */ /* 0x000fe4000001ff00 */
[----:B------:R-:W-:Y:S02]  /*6290*/  CS2R R72, SRZ ;  /* 0x0000000000487805 */ /* 0x000fe4000001ff00 */
[----:B------:R-:W-:Y:S01]  /*62a0*/  CS2R R80, SRZ ;  /* 0x0000000000507805 */ /* 0x000fe2000001ff00 */
[----:B------:R-:W-:Y:S06]  /*62b0*/  @P1 BRA `(.L_x_111) ;  /* 0x00000000000c1947 */ /* 0x000fec0003800000 */
[----:B------:R-:W-:Y:S04]  /*62c0*/  SHF.L.U32 R3, R101, 0x1f, RZ ;  /* 0x0000001f65037819 */ /* 0x000fe800000006ff */
[----:B------:R-:W1:Y:S02]  /*62d0*/  SYNCS.PHASECHK.TRANS64.TRYWAIT P1, [UR48+0x40], R3 ;  /* 0x00004003ff0075a7 */ /* 0x000e640008021130 */
[----:B-1----:R-:W-:Y:S05]  /*62e0*/  @!P1 BRA `(.L_x_112) ;  /* 0x0000003c00fc9947 */ /* 0x002fea0003800000 */
.L_x_111:
[----:B------:R-:W-:Y:S05]  /*62f0*/  BSYNC B0 ;  /* 0x0000000000007941 */ /* 0x000fea0003800000 */
.L_x_110:
[----:B------:R-:W-:Y:S01]  /*6300*/  ISETP.NE.AND P1, PT, R62, RZ, PT ;  /* 0x000000ff3e00720c */ /* 0x000fe20003f25270 */
[----:B------:R-:W-:Y:S11]  /*6310*/  HFMA2 R60, -RZ, RZ, 0, 5.9604644775390625e-08 ;  /* 0x00000001ff3c7431 */ /* 0x000ff600000001ff */
[----:B------:R-:W-:Y:S01]  /*6320*/  @!UPT UIADD3 URZ, UPT, UPT, URZ, URZ, URZ ;  /* 0x000000fffffff290 */ /* 0x000fe2000fffe0ff */
[----:B------:R3:W1:Y:S04]  /*6330*/  @P1 LDS.128 R56, [R104] ;  /* 0x0000000068381984 */ /* 0x0006680000000c00 */
[----:B------:R3:W1:Y:S04]  /*6340*/  @P1 LDS.128 R64, [R103+0x10] ;  /* 0x0000100067401984 */ /* 0x0006680000000c00 */
[----:B------:R3:W1:Y:S04]  /*6350*/  @P1 LDS.128 R72, [R102+0x20] ;  /* 0x0000200066481984 */ /* 0x0006680000000c00 */
[----:B------:R3:W1:Y:S02]  /*6360*/  @P1 LDS.128 R80, [R110+0x30] ;  /* 0x000030006e501984 */ /* 0x0006640000000c00 */
.L_x_109:
[----:B------:R-:W-:Y:S05]  /*6370*/  BSYNC B1 ;  /* 0x0000000000017941 */ /* 0x000fea0003800000 */
.L_x_108:
[----:B-1----:R-:W-:Y:S04]  /*6380*/  SHF.R.U32.HI R2, RZ, 0x15, R48 ;  /* 0x00000015ff027819 */ /* 0x002fe80000011630 */
[----:B------:R-:W-:Y:S01]  /*6390*/  LOP3.LUT P1, RZ, R2, 0x3, R96, 0x48, !PT ;  /* 0x0000000302ff7812 */ /* 0x000fe20007824860 */
[----:B------:R-:W-:Y:S01]  /*63a0*/  @!UPT UIADD3 URZ, UPT, UPT, URZ, URZ, URZ ;  /* 0x000000fffffff290 */ /* 0x000fe2000fffe0ff */
[----:B----4-:R-:W-:Y:S11]  /*63b0*/  @P0 BRA `(.L_x_113) ;  /* 0x0000000000080947 */ /* 0x010ff60003800000 */
[----:B------:R-:W1:Y:S02]  /*63c0*/  SYNCS.PHASECHK.TRANS64.TRYWAIT P0, [R112+URZ+0xb0], R0 ;  /* 0x0000b000700075a7 */ /* 0x000e6400080011ff */
[----:B-1----:R-:W-:Y:S05]  /*63d0*/  @!P0 BRA `(.L_x_114) ;  /* 0x0000003c00d88947 */ /* 0x002fea0003800000 */
.L_x_113:
[----:B------:R-:W-:Y:S05]  /*63e0*/  @!P1 BRA `(.L_x_115) ;  /* 0x0000000000409947 */ /* 0x000fea0003800000 */
[----:B------:R-:W4:Y:S01]  /*63f0*/  LDCU.64 UR8, c[0x4][0x70] ;  /* 0x01000e00ff0877ac */ /* 0x000f220008000a00 */
[----:B------:R-:W-:Y:S01]  /*6400*/  MOV R3, 0x0 ;  /* 0x0000000000037802 */ /* 0x000fe20000000f00 */
[----:B------:R-:W-:Y:S02]  /*6410*/  HFMA2 R12, -RZ, RZ, 0, 5.9604644775390625e-08 ;  /* 0x00000001ff0c7431 */ /* 0x000fe400000001ff */
[----:B------:R-:W-:Y:S02]  /*6420*/  IMAD.MOV.U32 R8, RZ, RZ, 0x192 ;  /* 0x00000192ff087424 */ /* 0x000fe400078e00ff */
[----:B------:R-:W-:Y:S01]  /*6430*/  IMAD.MOV.U32 R13, RZ, RZ, RZ ;  /* 0x000000ffff0d7224 */ /* 0x000fe200078e00ff */
[----:B------:R-:W5:Y:S01]  /*6440*/  LDCU.64 UR6, c[0x4][0x78] ;  /* 0x01000f00ff0677ac */ /* 0x000f620008000a00 */
[----:B------:R-:W1:Y:S01]  /*6450*/  LDC.64 R2, c[0x4][R3] ;  /* 0x0100000003027b82 */ /* 0x000e620000000a00 */
[----:B------:R-:W2:Y:S01]  /*6460*/  LDCU.64 UR4, c[0x4][0x10] ;  /* 0x01000200ff0477ac */ /* 0x000ea20008000a00 */
[----:B----4-:R-:W-:Y:S01]  /*6470*/  MOV R5, UR9 ;  /* 0x0000000900057c02 */ /* 0x010fe20008000f00 */
[----:B------:R-:W-:Y:S01]  /*6480*/  IMAD.U32 R4, RZ, RZ, UR8 ;  /* 0x00000008ff047e24 */ /* 0x000fe2000f8e00ff */
[----:B-----5:R-:W-:Y:S01]  /*6490*/  MOV R7, UR7 ;  /* 0x0000000700077c02 */ /* 0x020fe20008000f00 */
[----:B------:R-:W-:Y:S01]  /*64a0*/  IMAD.U32 R6, RZ, RZ, UR6 ;  /* 0x00000006ff067e24 */ /* 0x000fe2000f8e00ff */
[----:B--2---:R-:W-:Y:S01]  /*64b0*/  MOV R11, UR5 ;  /* 0x00000005000b7c02 */ /* 0x004fe20008000f00 */
[----:B------:R-:W-:Y:S02]  /*64c0*/  IMAD.U32 R10, RZ, RZ, UR4 ;  /* 0x00000004ff0a7e24 */ /* 0x000fe4000f8e00ff */
[----:B------:R-:W-:Y:S07]  /*64d0*/  LEPC R20, `(.L_x_115) ;  /* 0x000000001014794e */ /* 0x000fee0000000000 */
[----:B-1-3--:R-:W-:Y:S05]  /*64e0*/  CALL.ABS.NOINC R2 ;  /* 0x0000000002007343 */ /* 0x00afea0003c00000 */
.L_x_115:
[----:B------:R-:W-:Y:S01]  /*64f0*/  SHF.L.U32 R50, R56, 0x10, RZ ;  /* 0x0000001038327819 */ /* 0x000fe200000006ff */
[----:B------:R-:W-:Y:S05]  /*6500*/  WARPSYNC.ALL ;  /* 0x0000000000007948 */ /* 0x000fea0003800000 */
[----:B------:R-:W-:Y:S01]  /*6510*/  R2UR UR4, R48 ;  /* 0x00000000300472ca */ /* 0x000fe200000e0000 */
[----:B------:R-:W-:Y:S01]  /*6520*/  BSSY.RECONVERGENT B0, `(.L_x_116) ;  /* 0x000008c000007945 */ /* 0x000fe20003800200 */
[----:B------:R-:W-:Y:S02]  /*6530*/  LOP3.LUT R51, R56, 0xffff0000, RZ, 0xc0, !PT ;  /* 0xffff000038337812 */ /* 0x000fe400078ec0ff */
[----:B------:R-:W-:Y:S02]  /*6540*/  SHF.L.U32 R52, R57, 0x10, RZ ;  /* 0x0000001039347819 */ /* 0x000fe400000006ff */
[----:B------:R-:W-:Y:S07]  /*6550*/  ISETP.NE.AND P0, PT, R106, RZ, PT ;  /* 0x000000ff6a00720c */ /* 0x000fee0003f05270 */
[----:B------:R-:W1:Y:S02]  /*6560*/  LDTM.x32 R4, tmem[UR4] ;  /* 0x00000004000479ee */ /* 0x000e6400082c0000 */
[C---:B-12---:R-:W-:Y:S01]  /*6570*/  FMUL R0, R47.reuse, R4 ;  /* 0x000000042f007220 */ /* 0x046fe20000400000 */
[C---:B------:R-:W-:Y:S01]  /*6580*/  FMUL R2, R47.reuse, R5 ;  /* 0x000000052f027220 */ /* 0x040fe20000400000 */
[C---:B------:R-:W-:Y:S01]  /*6590*/  FMUL R4, R47.reuse, R8 ;  /* 0x000000082f047220 */ /* 0x040fe20000400000 */
[C---:B------:R-:W-:Y:S01]  /*65a0*/  FMUL R3, R47.reuse, R6 ;  /* 0x000000062f037220 */ /* 0x040fe20000400000 */
[C---:B------:R-:W-:Y:S01]  /*65b0*/  FMUL R5, R47.reuse, R9 ;  /* 0x000000092f057220 */ /* 0x040fe20000400000 */
[C---:B------:R-:W-:Y:S01]  /*65c0*/  FMUL R8, R47.reuse, R12 ;  /* 0x0000000c2f087220 */ /* 0x040fe20000400000 */
[C---:B------:R-:W-:Y:S01]  /*65d0*/  FMUL R6, R47.reuse, R10 ;  /* 0x0000000a2f067220 */ /* 0x040fe20000400000 */
[C---:B------:R-:W-:Y:S01]  /*65e0*/  FMUL R9, R47.reuse, R13 ;  /* 0x0000000d2f097220 */ /* 0x040fe20000400000 */
[----:B------:R-:W-:Y:S01]  /*65f0*/  FMUL R12, R47, R16 ;  /* 0x000000102f0c7220 */ /* 0x000fe20000400000 */
[----:B------:R-:W-:Y:S01]  /*6600*/  FFMA R0, R49, R50, R0 ;  /* 0x0000003231007223 */ /* 0x000fe20000000000 */
[C---:B------:R-:W-:Y:S01]  /*6610*/  FMUL R10, R47.reuse, R14 ;  /* 0x0000000e2f0a7220 */ /* 0x040fe20000400000 */
[C---:B------:R-:W-:Y:S01]  /*6620*/  FMUL R13, R47.reuse, R17 ;  /* 0x000000112f0d7220 */ /* 0x040fe20000400000 */
[----:B------:R-:W-:Y:S01]  /*6630*/  FMUL R16, R47, R20 ;  /* 0x000000142f107220 */ /* 0x000fe20000400000 */
[----:B------:R-:W-:Y:S01]  /*6640*/  FFMA R2, R49, R51, R2 ;  /* 0x0000003331027223 */ /* 0x000fe20000000002 */
[C---:B------:R-:W-:Y:S01]  /*6650*/  FMUL R14, R47.reuse, R18 ;  /* 0x000000122f0e7220 */ /* 0x040fe20000400000 */
        /* <DEDUP_REMOVED lines=8> */
[----:B------:R-:W-:Y:S01]  /*66e0*/  LOP3.LUT R32, R57, 0xffff0000, RZ, 0xc0, !PT ;  /* 0xffff000039207812 */ /* 0x000fe200078ec0ff */
[C---:B------:R-:W-:Y:S01]  /*66f0*/  FMUL R26, R47.reuse, R30 ;  /* 0x0000001e2f1a7220 */ /* 0x040fe20000400000 */
[----:B------:R-:W-:Y:S01]  /*6700*/  FMUL R29, R47, R33 ;  /* 0x000000212f1d7220 */ /* 0x000fe20000400000 */
[----:B------:R-:W-:Y:S01]  /*6710*/  SHF.L.U32 R33, R58, 0x10, RZ ;  /* 0x000000103a217819 */ /* 0x000fe200000006ff */
[----:B------:R-:W-:Y:S01]  /*6720*/  FFMA R3, R49, R52, R3 ;  /* 0x0000003431037223 */ /* 0x000fe20000000003 */
[----:B------:R-:W-:Y:S01]  /*6730*/  F2FP.BF16.F32.PACK_AB R52, R2, R0 ;  /* 0x000000000234723e */ /* 0x000fe200000010ff */
[----:B------:R-:W-:Y:S01]  /*6740*/  FMUL R7, R47, R7 ;  /* 0x000000072f077220 */ /* 0x000fe20000400000 */
[----:B------:R-:W-:Y:S01]  /*6750*/  SHF.L.U32 R0, R59, 0x10, RZ ;  /* 0x000000103b007819 */ /* 0x000fe200000006ff */
[----:B------:R-:W-:Y:S01]  /*6760*/  FMUL R30, R47, R34 ;  /* 0x000000222f1e7220 */ /* 0x000fe20000400000 */
[----:B------:R-:W-:Y:S01]  /*6770*/  LOP3.LUT R34, R58, 0xffff0000, RZ, 0xc0, !PT ;  /* 0xffff00003a227812 */ /* 0x000fe200078ec0ff */
[----:B------:R-:W-:Y:S01]  /*6780*/  FFMA R7, R49, R32, R7 ;  /* 0x0000002031077223 */ /* 0x000fe20000000007 */
[----:B------:R-:W-:Y:S01]  /*6790*/  LOP3.LUT R2, R59, 0xffff0000, RZ, 0xc0, !PT ;  /* 0xffff00003b027812 */ /* 0x000fe200078ec0ff */
[----:B------:R-:W-:Y:S01]  /*67a0*/  FFMA R4, R49, R33, R4 ;  /* 0x0000002131047223 */ /* 0x000fe20000000004 */
[----:B------:R-:W-:Y:S01]  /*67b0*/  FMUL R11, R47, R11 ;  /* 0x0000000b2f0b7220 */ /* 0x000fe20000400000 */
[----:B------:R-:W-:Y:S01]  /*67c0*/  FFMA R5, R49, R34, R5 ;  /* 0x0000002231057223 */ /* 0x000fe20000000005 */
[----:B------:R-:W-:Y:S01]  /*67d0*/  F2FP.BF16.F32.PACK_AB R53, R7, R3 ;  /* 0x000000030735723e */ /* 0x000fe200000010ff */
[C---:B------:R-:W-:Y:S01]  /*67e0*/  FFMA R6, R49.reuse, R0, R6 ;  /* 0x0000000031067223 */ /* 0x040fe20000000006 */
[C---:B------:R-:W-:Y:S01]  /*67f0*/  SHF.L.U32 R0, R64.reuse, 0x10, RZ ;  /* 0x0000001040007819 */ /* 0x040fe200000006ff */
[----:B------:R-:W-:Y:S01]  /*6800*/  FFMA R11, R49, R2, R11 ;  /* 0x00000002310b7223 */ /* 0x000fe2000000000b */
[----:B------:R-:W-:Y:S01]  /*6810*/  LOP3.LUT R2, R64, 0xffff0000, RZ, 0xc0, !PT ;  /* 0xffff000040027812 */ /* 0x000fe200078ec0ff */
[----:B------:R-:W-:Y:S01]  /*6820*/  FMUL R15, R47, R15 ;  /* 0x0000000f2f0f7220 */ /* 0x000fe20000400000 */
[----:B------:R-:W-:Y:S01]  /*6830*/  SHF.L.U32 R3, R65, 0x10, RZ ;  /* 0x0000001041037819 */ /* 0x000fe200000006ff */
[----:B------:R-:W-:Y:S01]  /*6840*/  FFMA R8, R49, R0, R8 ;  /* 0x0000000031087223 */ /* 0x000fe20000000008 */
[----:B------:R-:W-:Y:S01]  /*6850*/  LOP3.LUT R0, R65, 0xffff0000, RZ, 0xc0, !PT ;  /* 0xffff000041007812 */ /* 0x000fe200078ec0ff */
[C---:B------:R-:W-:Y:S01]  /*6860*/  FFMA R9, R49.reuse, R2, R9 ;  /* 0x0000000231097223 */ /* 0x040fe20000000009 */
[C---:B------:R-:W-:Y:S01]  /*6870*/  SHF.L.U32 R2, R66.reuse, 0x10, RZ ;  /* 0x0000001042027819 */ /* 0x040fe200000006ff */
[----:B------:R-:W-:Y:S01]  /*6880*/  FFMA R10, R49, R3, R10 ;  /* 0x00000003310a7223 */ /* 0x000fe2000000000a */
[----:B------:R-:W-:Y:S01]  /*6890*/  SHF.L.U32 R3, R67, 0x10, RZ ;  /* 0x0000001043037819 */ /* 0x000fe200000006ff */
[C---:B------:R-:W-:Y:S01]  /*68a0*/  FFMA R15, R49.reuse, R0, R15 ;  /* 0x00000000310f7223 */ /* 0x040fe2000000000f */
[----:B------:R-:W-:Y:S01]  /*68b0*/  LOP3.LUT R0, R66, 0xffff0000, RZ, 0xc0, !PT ;  /* 0xffff000042007812 */ /* 0x000fe200078ec0ff */
[----:B------:R-:W-:Y:S01]  /*68c0*/  FFMA R12, R49, R2, R12 ;  /* 0x00000002310c7223 */ /* 0x000fe2000000000c */
[C---:B------:R-:W-:Y:S01]  /*68d0*/  SHF.L.U32 R2, R72.reuse, 0x10, RZ ;  /* 0x0000001048027819 */ /* 0x040fe200000006ff */
[----:B------:R-:W-:Y:S01]  /*68e0*/  FMUL R19, R47, R19 ;  /* 0x000000132f137220 */ /* 0x000fe20000400000 */
[----:B------:R-:W-:Y:S01]  /*68f0*/  F2FP.BF16.F32.PACK_AB R54, R5, R4 ;  /* 0x000000040536723e */ /* 0x000fe200000010ff */
[----:B------:R-:W-:Y:S01]  /*6900*/  FFMA R13, R49, R0, R13 ;  /* 0x00000000310d7223 */ /* 0x000fe2000000000d */
[----:B------:R-:W-:Y:S01]  /*6910*/  LOP3.LUT R0, R67, 0xffff0000, RZ, 0xc0, !PT ;  /* 0xffff000043007812 */ /* 0x000fe200078ec0ff */
[----:B------:R-:W-:Y:S01]  /*6920*/  FFMA R14, R49, R3, R14 ;  /* 0x00000003310e7223 */ /* 0x000fe2000000000e */
[----:B------:R-:W-:Y:S01]  /*6930*/  LOP3.LUT R3, R72, 0xffff0000, RZ, 0xc0, !PT ;  /* 0xffff000048037812 */ /* 0x000fe200078ec0ff */
[----:B------:R-:W-:Y:S01]  /*6940*/  FMUL R23, R47, R23 ;  /* 0x000000172f177220 */ /* 0x000fe20000400000 */
[----:B------:R-:W-:Y:S01]  /*6950*/  F2FP.BF16.F32.PACK_AB R55, R11, R6 ;  /* 0x000000060b37723e */ /* 0x000fe200000010ff */
[----:B------:R-:W-:Y:S01]  /*6960*/  FFMA R19, R49, R0, R19 ;  /* 0x0000000031137223 */ /* 0x000fe20000000013 */
[----:B------:R-:W-:Y:S01]  /*6970*/  SHF.L.U32 R0, R73, 0x10, RZ ;  /* 0x0000001049007819 */ /* 0x000fe200000006ff */
[----:B------:R-:W-:Y:S01]  /*6980*/  FFMA R16, R49, R2, R16 ;  /* 0x0000000231107223 */ /* 0x000fe20000000010 */
[----:B------:R-:W-:Y:S01]  /*6990*/  LOP3.LUT R2, R73, 0xffff0000, RZ, 0xc0, !PT ;  /* 0xffff000049027812 */ /* 0x000fe200078ec0ff */
[----:B------:R-:W-:Y:S01]  /*69a0*/  FFMA R17, R49, R3, R17 ;  /* 0x0000000331117223 */ /* 0x000fe20000000011 */
[----:B------:R-:W-:Y:S01]  /*69b0*/  SHF.L.U32 R3, R75, 0x10, RZ ;  /* 0x000000104b037819 */ /* 0x000fe200000006ff */
[----:B------:R-:W-:Y:S01]  /*69c0*/  FFMA R18, R49, R0, R18 ;  /* 0x0000000031127223 */ /* 0x000fe20000000012 */
[C---:B------:R-:W-:Y:S01]  /*69d0*/  SHF.L.U32 R0, R74.reuse, 0x10, RZ ;  /* 0x000000104a007819 */ /* 0x040fe200000006ff */
[----:B------:R1:W-:Y:S01]  /*69e0*/  STS.128 [R104], R52 ;  /* 0x0000003468007388 */ /* 0x0003e20000000c00 */
[----:B------:R-:W-:Y:S01]  /*69f0*/  F2FP.BF16.F32.PACK_AB R8, R9, R8 ;  /* 0x000000080908723e */ /* 0x000fe200000010ff */
[C---:B------:R-:W-:Y:S01]  /*6a00*/  FFMA R23, R49.reuse, R2, R23 ;  /* 0x0000000231177223 */ /* 0x040fe20000000017 */
[----:B------:R-:W-:Y:S01]  /*6a10*/  LOP3.LUT R2, R74, 0xffff0000, RZ, 0xc0, !PT ;  /* 0xffff00004a027812 */ /* 0x000fe200078ec0ff */
[----:B------:R-:W-:Y:S01]  /*6a20*/  FFMA R20, R49, R0, R20 ;  /* 0x0000000031147223 */ /* 0x000fe20000000014 */
[----:B------:R-:W-:Y:S01]  /*6a30*/  LOP3.LUT R0, R75, 0xffff0000, RZ, 0xc0, !PT ;  /* 0xffff00004b007812 */ /* 0x000fe200078ec0ff */
[----:B------:R-:W-:Y:S01]  /*6a40*/  FMUL R27, R47, R27 ;  /* 0x0000001b2f1b7220 */ /* 0x000fe20000400000 */
[----:B------:R-:W-:Y:S01]  /*6a50*/  F2FP.BF16.F32.PACK_AB R9, R15, R10 ;  /* 0x0000000a0f09723e */ /* 0x000fe200000010ff */
[C---:B------:R-:W-:Y:S01]  /*6a60*/  FFMA R21, R49.reuse, R2, R21 ;  /* 0x0000000231157223 */ /* 0x040fe20000000015 */
[C---:B------:R-:W-:Y:S01]  /*6a70*/  FFMA R22, R49.reuse, R3, R22 ;  /* 0x0000000331167223 */ /* 0x040fe20000000016 */
[----:B------:R-:W-:Y:S01]  /*6a80*/  FFMA R27, R49, R0, R27 ;  /* 0x00000000311b7223 */ /* 0x000fe2000000001b */
[C---:B------:R-:W-:Y:S01]  /*6a90*/  SHF.L.U32 R2, R80.reuse, 0x10, RZ ;  /* 0x0000001050027819 */ /* 0x040fe200000006ff */
[C---:B------:R-:W-:Y:S01]  /*6aa0*/  FMUL R31, R47.reuse, R31 ;  /* 0x0000001f2f1f7220 */ /* 0x040fe20000400000 */
[----:B------:R-:W-:Y:S01]  /*6ab0*/  LOP3.LUT R0, R80, 0xffff0000, RZ, 0xc0, !PT ;  /* 0xffff000050007812 */ /* 0x000fe200078ec0ff */
[----:B------:R-:W-:Y:S01]  /*6ac0*/  FMUL R35, R47, R35 ;  /* 0x000000232f237220 */ /* 0x000fe20000400000 */
[----:B------:R-:W-:Y:S01]  /*6ad0*/  SHF.L.U32 R3, R81, 0x10, RZ ;  /* 0x0000001051037819 */ /* 0x000fe200000006ff */
[----:B------:R-:W-:Y:S01]  /*6ae0*/  FFMA R24, R49, R2, R24 ;  /* 0x0000000231187223 */ /* 0x000fe20000000018 */
[----:B------:R-:W-:Y:S01]  /*6af0*/  F2FP.BF16.F32.PACK_AB R10, R13, R12 ;  /* 0x0000000c0d0a723e */ /* 0x000fe200000010ff */
[----:B------:R-:W-:Y:S01]  /*6b00*/  FFMA R25, R49, R0, R25 ;  /* 0x0000000031197223 */ /* 0x000fe20000000019 */
[----:B------:R-:W-:Y:S01]  /*6b10*/  F2FP.BF16.F32.PACK_AB R11, R19, R14 ;  /* 0x0000000e130b723e */ /* 0x000fe200000010ff */
[----:B------:R-:W-:Y:S01]  /*6b20*/  FFMA R26, R49, R3, R26 ;  /* 0x00000003311a7223 */ /* 0x000fe2000000001a */
[----:B------:R-:W-:Y:S02]  /*6b30*/  LOP3.LUT R0, R81, 0xffff0000, RZ, 0xc0, !PT ;  /* 0xffff000051007812 */ /* 0x000fe400078ec0ff */
[C---:B------:R-:W-:Y:S01]  /*6b40*/  SHF.L.U32 R2, R82.reuse, 0x10, RZ ;  /* 0x0000001052027819 */ /* 0x040fe200000006ff */
[----:B------:R1:W-:Y:S01]  /*6b50*/  STS.128 [R103+0x10], R8 ;  /* 0x0000100867007388 */ /* 0x0003e20000000c00 */
[----:B------:R-:W-:Y:S01]  /*6b60*/  LOP3.LUT R3, R82, 0xffff0000, RZ, 0xc0, !PT ;  /* 0xffff000052037812 */ /* 0x000fe200078ec0ff */
[----:B------:R-:W-:Y:S01]  /*6b70*/  FFMA R31, R49, R0, R31 ;  /* 0x00000000311f7223 */ /* 0x000fe2000000001f */
[----:B------:R-:W-:Y:S01]  /*6b80*/  SHF.L.U32 R4, R83, 0x10, RZ ;  /* 0x0000001053047819 */ /* 0x000fe200000006ff */
[----:B------:R-:W-:Y:S01]  /*6b90*/  FFMA R28, R49, R2, R28 ;  /* 0x00000002311c7223 */ /* 0x000fe2000000001c */
[----:B------:R-:W-:Y:S01]  /*6ba0*/  F2FP.BF16.F32.PACK_AB R16, R17, R16 ;  /* 0x000000101110723e */ /* 0x000fe200000010ff */
[----:B------:R-:W-:Y:S01]  /*6bb0*/  FFMA R29, R49, R3, R29 ;  /* 0x00000003311d7223 */ /* 0x000fe2000000001d */
[----:B------:R-:W-:Y:S01]  /*6bc0*/  LOP3.LUT R5, R83, 0xffff0000, RZ, 0xc0, !PT ;  /* 0xffff000053057812 */ /* 0x000fe200078ec0ff */
[----:B------:R-:W-:Y:S01]  /*6bd0*/  FFMA R30, R49, R4, R30 ;  /* 0x00000004311e7223 */ /* 0x000fe2000000001e */
[----:B------:R-:W-:Y:S02]  /*6be0*/  F2FP.BF16.F32.PACK_AB R17, R23, R18 ;  /* 0x000000121711723e */ /* 0x000fe400000010ff */
[----:B------:R-:W-:Y:S01]  /*6bf0*/  F2FP.BF16.F32.PACK_AB R18, R21, R20 ;  /* 0x000000141512723e */ /* 0x000fe200000010ff */
[----:B------:R-:W-:Y:S01]  /*6c00*/  FFMA R35, R49, R5, R35 ;  /* 0x0000000531237223 */ /* 0x000fe20000000023 */
[----:B------:R-:W-:Y:S02]  /*6c10*/  F2FP.BF16.F32.PACK_AB R19, R27, R22 ;  /* 0x000000161b13723e */ /* 0x000fe400000010ff */
[----:B------:R-:W-:Y:S02]  /*6c20*/  F2FP.BF16.F32.PACK_AB R24, R25, R24 ;  /* 0x000000181918723e */ /* 0x000fe400000010ff */
[----:B------:R-:W-:Y:S01]  /*6c30*/  F2FP.BF16.F32.PACK_AB R25, R31, R26 ;  /* 0x0000001a1f19723e */ /* 0x000fe200000010ff */
[----:B------:R1:W-:Y:S01]  /*6c40*/  STS.128 [R102+0x20], R16 ;  /* 0x0000201066007388 */ /* 0x0003e20000000c00 */
[----:B------:R-:W-:Y:S02]  /*6c50*/  F2FP.BF16.F32.PACK_AB R26, R29, R28 ;  /* 0x0000001c1d1a723e */ /* 0x000fe400000010ff */
[----:B------:R-:W-:Y:S05]  /*6c60*/  F2FP.BF16.F32.PACK_AB R27, R35, R30 ;  /* 0x0000001e231b723e */ /* 0x000fea00000010ff */
[----:B------:R1:W-:Y:S01]  /*6c70*/  STS.128 [R110+0x30], R24 ;  /* 0x000030186e007388 */ /* 0x0003e20000000c00 */
[----:B------:R-:W-:Y:S01]  /*6c80*/  @!PT LDS RZ, [RZ] ;  /* 0x00000000fffff984 */ /* 0x000fe20000000800 */
[----:B------:R-:W-:Y:S01]  /*6c90*/  @!PT LDS RZ, [RZ] ;  /* 0x00000000fffff984 */ /* 0x000fe20000000800 */
[----:B------:R-:W-:Y:S01]  /*6ca0*/  @!PT LDS RZ, [RZ] ;  /* 0x00000000fffff984 */ /* 0x000fe20000000800 */
[----:B------:R-:W-:Y:S01]  /*6cb0*/  @!PT LDS RZ, [RZ] ;  /* 0x00000000fffff984 */ /* 0x000fe20000000800 */
[----:B------:R2:W-:Y:S07]  /*6cc0*/  MEMBAR.ALL.CTA ;  /* 0x0000000000007992 */ /* 0x0005ee0000008000 */
[----:B--2---:R-:W2:Y:S02]  /*6cd0*/  FENCE.VIEW.ASYNC.S ;  /* 0x00000000000073c6 */ /* 0x004ea40000000000 */
[----:B--2---:R-:W-:Y:S06]  /*6ce0*/  BAR.SYNC.DEFER_BLOCKING 0x1, 0x80 ;  /* 0x0042000000007b1d */ /* 0x004fec0000010000 */
[----:B------:R-:W-:Y:S05]  /*6cf0*/  @P0 BRA `(.L_x_117) ;  /* 0x0000000000380947 */ /* 0x000fea0003800000 */
[----:B------:R-:W-:Y:S02]  /*6d00*/  UIADD3 UR4, UPT, UPT, UR48, 0x200, URZ ;  /* 0x0000020030047890 */ /* 0x000fe4000fffe0ff */
[----:B------:R-:W-:Y:S01]  /*6d10*/  UIADD3 UR8, UP0, UPT, UR52, 0x680, URZ ;  /* 0x0000068034087890 */ /* 0x000fe2000ff1e0ff */
[----:B------:R-:W-:Y:S01]  /*6d20*/  UMOV UR43, UR36 ;  /* 0x00000024002b7c82 */ /* 0x000fe20008000000 */
[----:B------:R-:W-:Y:S02]  /*6d30*/  UIADD3 UR5, UPT, UPT, UR41, 0x80, URZ ;  /* 0x0000008029057890 */ /* 0x000fe4000fffe0ff */
[----:B------:R-:W-:Y:S01]  /*6d40*/  MOV R97, UR4 ;  /* 0x0000000400617c02 */ /* 0x000fe20008000f00 */
[----:B------:R-:W-:Y:S02]  /*6d50*/  UIADD3.X UR9, UPT, UPT, URZ, UR53, URZ, UP0, !UPT ;  /* 0x00000035ff097290 */ /* 0x000fe400087fe4ff */
[----:B------:R-:W-:Y:S01]  /*6d60*/  UIADD3 UR4, UPT, UPT, UR48, 0x1200, URZ ;  /* 0x0000120030047890 */ /* 0x000fe2000fffe0ff */
[----:B------:R-:W-:Y:S01]  /*6d70*/  R2UR UR40, R97 ;  /* 0x00000000612872ca */ /* 0x000fe200000e0000 */
[----:B------:R-:W-:Y:S01]  /*6d80*/  UMOV UR6, UR42 ;  /* 0x0000002a00067c82 */ /* 0x000fe20008000000 */
[----:B------:R-:W-:Y:S11]  /*6d90*/  UMOV UR7, UR36 ;  /* 0x0000002400077c82 */ /* 0x000ff60008000000 */
[----:B------:R2:W-:Y:S01]  /*6da0*/  UTMASTG.3D [UR40], [UR8] ;  /* 0x00000028080073b5 */ /* 0x0005e20008010000 */
[----:B------:R2:W-:Y:S01]  /*6db0*/  UTMASTG.3D [UR4], [UR8] ;  /* 0x00000004080073b5 */ /* 0x0005e20008010000 */
[----:B------:R0:W-:Y:S01]  /*6dc0*/  UTMACMDFLUSH ;  /* 0x00000000000079b7 */ /* 0x0001e20000000000 */
[----:B--2---:R-:W-:Y:S04]  /*6dd0*/  DEPBAR.LE SB0, 0x1 ;  /* 0x000080400000791a */ /* 0x004fe80000000000 */
.L_x_117:
[----:B------:R-:W-:Y:S05]  /*6de0*/  BSYNC.RECONVERGENT B0 ;  /* 0x0000000000007941 */ /* 0x000fea0003800200 */
.L_x_116:
[----:B------:R-:W-:Y:S01]  /*6df0*/  BAR.SYNC.DEFER_BLOCKING 0x1, 0x80 ;  /* 0x0042000000007b1d */ /* 0x000fe20000010000 */
[----:B------:R-:W-:Y:S01]  /*6e00*/  ISETP.NE.AND P1, PT, R111, RZ, PT ;  /* 0x000000ff6f00720c */ /* 0x000fe20003f25270 */
[----:B------:R-:W-:Y:S01]  /*6e10*/  UISETP.NE.AND UP0, UPT, UR49, URZ, UPT ;  /* 0x000000ff3100728c */ /* 0x000fe2000bf05270 */
[----:B------:R-:W-:Y:S11]  /*6e20*/  LEA R2, R60, UR48, 0x3 ;  /* 0x000000303c027c11 */ /* 0x000ff6000f8e18ff */
[----:B------:R-:W-:Y:S01]  /*6e30*/  @P1 SHF.L.U32 R3, R101, 0x1f, RZ ;  /* 0x0000001f65031819 */ /* 0x000fe200000006ff */
[----:B------:R-:W-:Y:S06]  /*6e40*/  BRA.U !UP0, `(.L_x_118) ;  /* 0x0000000108247547 */ /* 0x000fec000b800000 */
[----:B------:R-:W-:Y:S01]  /*6e50*/  IMAD.U32 R4, RZ, RZ, UR51 ;  /* 0x00000033ff047e24 */ /* 0x000fe2000f8e00ff */
[----:B------:R-:W-:Y:S01]  /*6e60*/  MOV R0, UR37 ;  /* 0x0000002500007c02 */ /* 0x000fe20008000f00 */
[----:B------:R-:W-:Y:S03]  /*6e70*/  UIADD3 UR51, UPT, UPT, UR51, 0x1, URZ ;  /* 0x0000000133337890 */ /* 0x000fe6000fffe0ff */
[----:B------:R-:W-:Y:S01]  /*6e80*/  @P1 LEA R4, R4, UR48, 0x3 ;  /* 0x0000003004041c11 */ /* 0x000fe2000f8e18ff */
[----:B------:R-:W-:Y:S04]  /*6e90*/  UISETP.NE.AND UP0, UPT, UR51, 0x4, UPT ;  /* 0x000000043300788c */ /* 0x000fe8000bf05270 */
[----:B------:R-:W-:Y:S01]  /*6ea0*/  @P1 VIADD R4, R4, 0x60 ;  /* 0x0000006004041836 */ /* 0x000fe20000000000 */
[----:B------:R-:W-:Y:S04]  /*6eb0*/  USEL UR51, UR51, URZ, UP0 ;  /* 0x000000ff33337287 */ /* 0x000fe80008000000 */
[----:B------:R-:W-:Y:S04]  /*6ec0*/  @P1 PRMT R0, R0, 0x654, R4 ;  /* 0x0000065400001816 */ /* 0x000fe80000000004 */
[----:B------:R2:W-:Y:S04]  /*6ed0*/  @P1 SYNCS.ARRIVE.TRANS64.RED.A1T0 RZ, [R0+URZ], RZ ;  /* 0x000000ff00ff19a7 */ /* 0x0005e800081004ff */
.L_x_118:
[----:B------:R-:W4:Y:S01]  /*6ee0*/  @P1 SYNCS.PHASECHK.TRANS64.TRYWAIT P0, [R2+URZ+0x40], R3 ;  /* 0x00004003020015a7 */ /* 0x000f2200080011ff */
[----:B------:R-:W-:Y:S01]  /*6ef0*/  BSSY B1, `(.L_x_119) ;  /* 0x0000016000017945 */ /* 0x000fe20003800000 */
[----:B----4-:R-:W-:Y:S03]  /*6f00*/  @P1 SEL R61, RZ, 0x1, !P0 ;  /* 0x00000001ff3d1807 */ /* 0x010fe60004000000 */
[----:B------:R-:W-:Y:S05]  /*6f10*/  @!P1 BRA `(.L_x_120) ;  /* 0x00000000004c9947 */ /* 0x000fea0003800000 */
[----:B------:R-:W-:Y:S01]  /*6f20*/  ISETP.NE.AND P0, PT, R61, RZ, PT ;  /* 0x000000ff3d00720c */ /* 0x000fe20003f05270 */
[----:B------:R-:W-:Y:S01]  /*6f30*/  BSSY B0, `(.L_x_121) ;  /* 0x000000b000007945 */ /* 0x000fe20003800000 */
[----:B------:R-:W-:Y:S11]  /*6f40*/  ISETP.NE.AND P1, PT, R62, RZ, PT ;  /* 0x000000ff3e00720c */ /* 0x000ff60003f25270 */
[----:B------:R-:W-:Y:S02]  /*6f50*/  @!UPT UIADD3 URZ, UPT, UPT, URZ, URZ, URZ ;  /* 0x000000fffffff290 */ /* 0x000fe4000fffe0ff */
[C---:B------:R-:W-:Y:S01]  /*6f60*/  @P1 IMAD R6, R60.reuse, 0x2000, R104 ;  /* 0x000020003c061824 */ /* 0x040fe200078e0268 */
[C---:B------:R-:W-:Y:S01]  /*6f70*/  @P1 LEA R4, R60.reuse, R102, 0xd ;  /* 0x000000663c041211 */ /* 0x040fe200078e68ff */
[C---:B------:R-:W-:Y:S02]  /*6f80*/  @P1 IMAD R5, R60.reuse, 0x2000, R103 ;  /* 0x000020003c051824 */ /* 0x040fe400078e0267 */
[----:B------:R-:W-:Y:S01]  /*6f90*/  @P1 IMAD R3, R60, 0x2000, R110 ;  /* 0x000020003c031824 */ /* 0x000fe200078e026e */
[----:B------:R-:W-:Y:S06]  /*6fa0*/  @P0 BRA `(.L_x_122) ;  /* 0x00000000000c0947 */ /* 0x000fec0003800000 */
[----:B--2---:R-:W-:Y:S04]  /*6fb0*/  SHF.L.U32 R0, R101, 0x1f, RZ ;  /* 0x0000001f65007819 */ /* 0x004fe800000006ff */
[----:B------:R-:W2:Y:S02]  /*6fc0*/  SYNCS.PHASECHK.TRANS64.TRYWAIT P0, [R2+URZ+0x40], R0 ;  /* 0x00004000020075a7 */ /* 0x000ea400080011ff */
[----:B--2---:R-:W-:Y:S05]  /*6fd0*/  @!P0 BRA `(.L_x_123) ;  /* 0x0000003000ec8947 */ /* 0x004fea0003800000 */
.L_x_122:
[----:B------:R-:W-:Y:S05]  /*6fe0*/  BSYNC B0 ;  /* 0x0000000000007941 */ /* 0x000fea0003800000 */
.L_x_121:
[----:B------:R-:W-:Y:S02]  /*6ff0*/  ISETP.NE.AND P0, PT, R62, RZ, PT ;  /* 0x000000ff3e00720c */ /* 0x000fe40003f05270 */
[----:B------:R-:W-:Y:S11]  /*7000*/  IADD3 R60, PT, PT, R60, 0x1, RZ ;  /* 0x000000013c3c7810 */ /* 0x000ff60007ffe0ff */
[----:B------:R4:W1:Y:S04]  /*7010*/  @P0 LDS.128 R56, [R6] ;  /* 0x0000000006380984 */ /* 0x0008680000000c00 */
[----:B------:R4:W1:Y:S04]  /*7020*/  @P0 LDS.128 R64, [R5+0x10] ;  /* 0x0000100005400984 */ /* 0x0008680000000c00 */
[----:B------:R4:W1:Y:S04]  /*7030*/  @P0 LDS.128 R72, [R4+0x20] ;  /* 0x0000200004480984 */ /* 0x0008680000000c00 */
[----:B------:R4:W1:Y:S02]  /*7040*/  @P0 LDS.128 R80, [R3+0x30] ;  /* 0x0000300003500984 */ /* 0x0008640000000c00 */
.L_x_120:
[----:B------:R-:W-:Y:S05]  /*7050*/  BSYNC B1 ;  /* 0x0000000000017941 */ /* 0x000fea0003800000 */
.L_x_119:
[----:B--2---:R-:W-:Y:S05]  /*7060*/  VIADD R0, R48, 0x20 ;  /* 0x0000002030007836 */ /* 0x004fea0000000000 */
[----:B------:R-:W-:Y:S04]  /*7070*/  SHF.R.U32.HI R0, RZ, 0x15, R0 ;  /* 0x00000015ff007819 */ /* 0x000fe80000011600 */
[----:B------:R-:W-:Y:S11]  /*7080*/  LOP3.LUT P0, RZ, R0, 0x3, R96, 0x48, !PT ;  /* 0x0000000300ff7812 */ /* 0x000ff60007804860 */
[----:B------:R-:W-:Y:S02]  /*7090*/  @!UPT UIADD3 URZ, UPT, UPT, URZ, URZ, URZ ;  /* 0x000000fffffff290 */ /* 0x000fe4000fffe0ff */
[----:B------:R-:W-:Y:S05]  /*70a0*/  @!P0 BRA `(.L_x_124) ;  /* 0x0000000000408947 */ /* 0x000fea0003800000 */
[----:B------:R-:W2:Y:S01]  /*70b0*/  LDCU.64 UR8, c[0x4][0x70] ;  /* 0x01000e00ff0877ac */ /* 0x000ea20008000a00 */
[----:B----4-:R-:W-:Y:S01]  /*70c0*/  MOV R3, 0x0 ;  /* 0x0000000000037802 */ /* 0x010fe20000000f00 */
[----:B------:R-:W-:Y:S02]  /*70d0*/  HFMA2 R12, -RZ, RZ, 0, 5.9604644775390625e-08 ;  /* 0x00000001ff0c7431 */ /* 0x000fe400000001ff */
[----:B-1----:R-:W-:Y:S02]  /*70e0*/  IMAD.MOV.U32 R8, RZ, RZ, 0x192 ;  /* 0x00000192ff087424 */ /* 0x002fe400078e00ff */
[----:B------:R-:W-:Y:S01]  /*70f0*/  IMAD.MOV.U32 R13, RZ, RZ, RZ ;  /* 0x000000ffff0d7224 */ /* 0x000fe200078e00ff */
[----:B------:R-:W1:Y:S01]  /*7100*/  LDCU.64 UR6, c[0x4][0x78] ;  /* 0x01000f00ff0677ac */ /* 0x000e620008000a00 */
[----:B------:R-:W4:Y:S01]  /*7110*/  LDC.64 R2, c[0x4][R3] ;  /* 0x0100000003027b82 */ /* 0x000f220000000a00 */
[----:B------:R-:W5:Y:S01]  /*7120*/  LDCU.64 UR4, c[0x4][0x10] ;  /* 0x01000200ff0477ac */ /* 0x000f620008000a00 */
[----:B--2---:R-:W-:Y:S01]  /*7130*/  MOV R5, UR9 ;  /* 0x0000000900057c02 */ /* 0x004fe20008000f00 */
[----:B------:R-:W-:Y:S01]  /*7140*/  IMAD.U32 R4, RZ, RZ, UR8 ;  /* 0x00000008ff047e24 */ /* 0x000fe2000f8e00ff */
[----:B-1----:R-:W-:Y:S01]  /*7150*/  MOV R7, UR7 ;  /* 0x0000000700077c02 */ /* 0x002fe20008000f00 */
[----:B------:R-:W-:Y:S01]  /*7160*/  IMAD.U32 R6, RZ, RZ, UR6 ;  /* 0x00000006ff067e24 */ /* 0x000fe2000f8e00ff */
[----:B-----5:R-:W-:Y:S01]  /*7170*/  MOV R11, UR5 ;  /* 0x00000005000b7c02 */ /* 0x020fe20008000f00 */
[----:B------:R-:W-:Y:S02]  /*7180*/  IMAD.U32 R10, RZ, RZ, UR4 ;  /* 0x00000004ff0a7e24 */ /* 0x000fe4000f8e00ff */
[----:B------:R-:W-:Y:S07]  /*7190*/  LEPC R20, `(.L_x_124) ;  /* 0x000000001014794e */ /* 0x000fee0000000000 */
[----:B---34-:R-:W-:Y:S05]  /*71a0*/  CALL.ABS.NOINC R2 ;  /* 0x0000000002007343 */ /* 0x018fea0003c00000 */
.L_x_124:
[----:B------:R-:W-:Y:S01]  /*71b0*/  ISETP.NE.AND P6, PT, R111, RZ, PT ;  /* 0x000000ff6f00720c */ /* 0x000fe20003fc5270 */
[----:B------:R-:W-:Y:S05]  /*71c0*/  WARPSYNC.ALL ;  /* 0x0000000000007948 */ /* 0x000fea0003800000 */
[----:B------:R-:W-:Y:S01]  /*71d0*/  R2UR UR4, R48 ;  /* 0x00000000300472ca */ /* 0x000fe200000e0000 */
[----:B------:R-:W-:Y:S01]  /*71e0*/  BSSY.RECONVERGENT B0, `(.L_x_125) ;  /* 0x0000094000007945 */ /* 0x000fe20003800200 */
[----:B------:R-:W-:Y:S02]  /*71f0*/  MOV R50, UR51 ;  /* 0x0000003300327c02 */ /* 0x000fe40008000f00 */
[----:B-1--4-:R-:W-:Y:S02]  /*7200*/  SHF.L.U32 R3, R56, 0x10, RZ ;  /* 0x0000001038037819 */ /* 0x012fe400000006ff */
[----:B------:R-:W-:Y:S02]  /*7210*/  MOV R63, UR37 ;  /* 0x00000025003f7c02 */ /* 0x000fe40008000f00 */
[----:B------:R-:W-:Y:S02]  /*7220*/  @P6 LEA R50, R50, UR48, 0x3 ;  /* 0x0000003032326c11 */ /* 0x000fe4000f8e18ff */
[----:B------:R-:W-:Y:S02]  /*7230*/  LOP3.LUT R51, R57, 0xffff0000, RZ, 0xc0, !PT ;  /* 0xffff000039337812 */ /* 0x000fe400078ec0ff */
[----:B------:R-:W-:Y:S01]  /*7240*/  @P6 IADD3 R50, PT, PT, R50, 0x60, RZ ;  /* 0x0000006032326810 */ /* 0x000fe20007ffe0ff */
[----:B------:R-:W1:Y:S01]  /*7250*/  LDTM.x32 R4, tmem[UR4+0x20] ;  /* 0x00002004000479ee */ /* 0x000e6200082c0000 */
[----:B------:R-:W-:Y:S02]  /*7260*/  ISETP.NE.AND P0, PT, R106, RZ, PT ;  /* 0x000000ff6a00720c */ /* 0x000fe40003f05270 */
[----:B------:R-:W-:Y:S02]  /*7270*/  @P6 PRMT R63, R63, 0x654, R50 ;  /* 0x000006543f3f6816 */ /* 0x000fe40000000032 */
[----:B------:R-:W-:Y:S01]  /*7280*/  SHF.L.U32 R50, R57, 0x10, RZ ;  /* 0x0000001039327819 */ /* 0x000fe200000006ff */
[C---:B-1----:R-:W-:Y:S01]  /*7290*/  FMUL R0, R47.reuse, R4 ;  /* 0x000000042f007220 */ /* 0x042fe20000400000 */
[----:B------:R-:W-:Y:S01]  /*72a0*/  LOP3.LUT R4, R56, 0xffff0000, RZ, 0xc0, !PT ;  /* 0xffff000038047812 */ /* 0x000fe200078ec0ff */
[C---:B------:R-:W-:Y:S01]  /*72b0*/  FMUL R2, R47.reuse, R5 ;  /* 0x000000052f027220 */ /* 0x040fe20000400000 */
[----:B------:R-:W-:Y:S01]  /*72c0*/  FMUL R7, R47, R7 ;  /* 0x000000072f077220 */ /* 0x000fe20000400000 */
[----:B------:R-:W-:Y:S01]  /*72d0*/  FFMA R0, R49, R3, R0 ;  /* 0x0000000331007223 */ /* 0x000fe20000000000 */
[----:B------:R-:W-:Y:S01]  /*72e0*/  FMUL R3, R47, R6 ;  /* 0x000000062f037220 */ /* 0x000fe20000400000 */
[----:B------:R-:W-:Y:S01]  /*72f0*/  FFMA R2, R49, R4, R2 ;  /* 0x0000000431027223 */ /* 0x000fe20000000002 */
[C---:B------:R-:W-:Y:S01]  /*7300*/  FMUL R4, R47.reuse, R8 ;  /* 0x000000082f047220 */ /* 0x040fe20000400000 */
[C---:B------:R-:W-:Y:S01]  /*7310*/  FMUL R8, R47.reuse, R12 ;  /* 0x0000000c2f087220 */ /* 0x040fe20000400000 */
[C---:B------:R-:W-:Y:S01]  /*7320*/  FMUL R12, R47.reuse, R16 ;  /* 0x000000102f0c7220 */ /* 0x040fe20000400000 */
[C---:B------:R-:W-:Y:S01]  /*7330*/  FMUL R16, R47.reuse, R20 ;  /* 0x000000142f107220 */ /* 0x040fe20000400000 */
[----:B------:R-:W-:Y:S01]  /*7340*/  F2FP.BF16.F32.PACK_AB R52, R2, R0 ;  /* 0x000000000234723e */ /* 0x000fe200000010ff */
[C---:B------:R-:W-:Y:S01]  /*7350*/  FMUL R20, R47.reuse, R24 ;  /* 0x000000182f147220 */ /* 0x040fe20000400000 */
[C---:B------:R-:W-:Y:S01]  /*7360*/  LOP3.LUT R0, R58.reuse, 0xffff0000, RZ, 0xc0, !PT ;  /* 0xffff00003a007812 */ /* 0x040fe200078ec0ff */
[----:B------:R-:W-:Y:S01]  /*7370*/  FMUL R24, R47, R28 ;  /* 0x0000001c2f187220 */ /* 0x000fe20000400000 */
[----:B------:R-:W-:Y:S01]  /*7380*/  SHF.L.U32 R2, R59, 0x10, RZ ;  /* 0x000000103b027819 */ /* 0x000fe200000006ff */
[C---:B------:R-:W-:Y:S01]  /*7390*/  FMUL R28, R47.reuse, R32 ;  /* 0x000000202f1c7220 */ /* 0x040fe20000400000 */
[----:B------:R-:W-:Y:S01]  /*73a0*/  SHF.L.U32 R32, R58, 0x10, RZ ;  /* 0x000000103a207819 */ /* 0x000fe200000006ff */
[----:B------:R-:W-:Y:S01]  /*73b0*/  FMUL R5, R47, R9 ;  /* 0x000000092f057220 */ /* 0x000fe20000400000 */
[C---:B------:R-:W-:Y:S01]  /*73c0*/  FFMA R3, R49.reuse, R50, R3 ;  /* 0x0000003231037223 */ /* 0x040fe20000000003 */
[----:B------:R-:W-:Y:S01]  /*73d0*/  FFMA R7, R49, R51, R7 ;  /* 0x0000003331077223 */ /* 0x000fe20000000007 */
[----:B------:R-:W-:Y:S01]  /*73e0*/  FMUL R6, R47, R10 ;  /* 0x0000000a2f067220 */ /* 0x000fe20000400000 */
[----:B------:R-:W-:Y:S01]  /*73f0*/  FFMA R4, R49, R32, R4 ;  /* 0x0000002031047223 */ /* 0x000fe20000000004 */
[----:B------:R-:W-:Y:S01]  /*7400*/  LOP3.LUT R32, R59, 0xffff0000, RZ, 0xc0, !PT ;  /* 0xffff00003b207812 */ /* 0x000fe200078ec0ff */
[----:B------:R-:W-:Y:S01]  /*7410*/  FFMA R5, R49, R0, R5 ;  /* 0x0000000031057223 */ /* 0x000fe20000000005 */
[C---:B------:R-:W-:Y:S01]  /*7420*/  SHF.L.U32 R0, R64.reuse, 0x10, RZ ;  /* 0x0000001040007819 */ /* 0x040fe200000006ff */
[----:B------:R-:W-:Y:S01]  /*7430*/  FMUL R11, R47, R11 ;  /* 0x0000000b2f0b7220 */ /* 0x000fe20000400000 */
[----:B------:R-:W-:Y:S01]  /*7440*/  F2FP.BF16.F32.PACK_AB R53, R7, R3 ;  /* 0x000000030735723e */ /* 0x000fe200000010ff */
[C---:B------:R-:W-:Y:S01]  /*7450*/  FFMA R6, R49.reuse, R2, R6 ;  /* 0x0000000231067223 */ /* 0x040fe20000000006 */
[----:B------:R-:W-:Y:S01]  /*7460*/  LOP3.LUT R2, R64, 0xffff0000, RZ, 0xc0, !PT ;  /* 0xffff000040027812 */ /* 0x000fe200078ec0ff */
[----:B------:R-:W-:Y:S01]  /*7470*/  FFMA R11, R49, R32, R11 ;  /* 0x00000020310b7223 */ /* 0x000fe2000000000b */
[----:B------:R-:W-:Y:S01]  /*7480*/  SHF.L.U32 R3, R65, 0x10, RZ ;  /* 0x0000001041037819 */ /* 0x000fe200000006ff */
[----:B------:R-:W-:Y:S01]  /*7490*/  FFMA R8, R49, R0, R8 ;  /* 0x0000000031087223 */ /* 0x000fe20000000008 */
[----:B------:R-:W-:Y:S01]  /*74a0*/  LOP3.LUT R0, R65, 0xffff0000, RZ, 0xc0, !PT ;  /* 0xffff000041007812 */ /* 0x000fe200078ec0ff */
[----:B------:R-:W-:Y:S01]  /*74b0*/  FMUL R9, R47, R13 ;  /* 0x0000000d2f097220 */ /* 0x000fe20000400000 */
[----:B------:R-:W-:Y:S01]  /*74c0*/  F2FP.BF16.F32.PACK_AB R54, R5, R4 ;  /* 0x000000040536723e */ /* 0x000fe200000010ff */
[----:B------:R-:W-:Y:S01]  /*74d0*/  FMUL R10, R47, R14 ;  /* 0x0000000e2f0a7220 */ /* 0x000fe20000400000 */
[----:B------:R-:W-:Y:S01]  /*74e0*/  F2FP.BF16.F32.PACK_AB R55, R11, R6 ;  /* 0x000000060b37723e */ /* 0x000fe200000010ff */
[----:B------:R-:W-:Y:S01]  /*74f0*/  FMUL R15, R47, R15 ;  /* 0x0000000f2f0f7220 */ /* 0x000fe20000400000 */
[----:B------:R-:W-:Y:S01]  /*7500*/  SHF.L.U32 R4, R81, 0x10, RZ ;  /* 0x0000001051047819 */ /* 0x000fe200000006ff */
[C---:B------:R-:W-:Y:S01]  /*7510*/  FFMA R9, R49.reuse, R2, R9 ;  /* 0x0000000231097223 */ /* 0x040fe20000000009 */
[C---:B------:R-:W-:Y:S01]  /*7520*/  SHF.L.U32 R2, R66.reuse, 0x10, RZ ;  /* 0x0000001042027819 */ /* 0x040fe200000006ff */
[C---:B------:R-:W-:Y:S01]  /*7530*/  FFMA R10, R49.reuse, R3, R10 ;  /* 0x00000003310a7223 */ /* 0x040fe2000000000a */
[----:B------:R-:W-:Y:S01]  /*7540*/  LOP3.LUT R3, R66, 0xffff0000, RZ, 0xc0, !PT ;  /* 0xffff000042037812 */ /* 0x000fe200078ec0ff */
[----:B------:R-:W-:Y:S01]  /*7550*/  FFMA R15, R49, R0, R15 ;  /* 0x00000000310f7223 */ /* 0x000fe2000000000f */
[----:B------:R-:W-:Y:S01]  /*7560*/  SHF.L.U32 R0, R67, 0x10, RZ ;  /* 0x0000001043007819 */ /* 0x000fe200000006ff */
[----:B------:R-:W-:Y:S01]  /*7570*/  FMUL R13, R47, R17 ;  /* 0x000000112f0d7220 */ /* 0x000fe20000400000 */
[----:B------:R-:W-:Y:S01]  /*7580*/  F2FP.BF16.F32.PACK_AB R8, R9, R8 ;  /* 0x000000080908723e */ /* 0x000fe200000010ff */
[----:B------:R-:W-:Y:S01]  /*7590*/  FMUL R14, R47, R18 ;  /* 0x000000122f0e7220 */ /* 0x000fe20000400000 */
[----:B------:R-:W-:Y:S01]  /*75a0*/  F2FP.BF16.F32.PACK_AB R9, R15, R10 ;  /* 0x0000000a0f09723e */ /* 0x000fe200000010ff */
[----:B------:R-:W-:Y:S01]  /*75b0*/  FFMA R12, R49, R2, R12 ;  /* 0x00000002310c7223 */ /* 0x000fe2000000000c */
[----:B------:R-:W-:Y:S01]  /*75c0*/  LOP3.LUT R2, R67, 0xffff0000, RZ, 0xc0, !PT ;  /* 0xffff000043027812 */ /* 0x000fe200078ec0ff */
[----:B------:R-:W-:Y:S01]  /*75d0*/  FFMA R13, R49, R3, R13 ;  /* 0x00000003310d7223 */ /* 0x000fe2000000000d */
[----:B------:R-:W-:Y:S01]  /*75e0*/  SHF.L.U32 R3, R73, 0x10, RZ ;  /* 0x0000001049037819 */ /* 0x000fe200000006ff */
[----:B------:R-:W-:Y:S01]  /*75f0*/  FFMA R14, R49, R0, R14 ;  /* 0x00000000310e7223 */ /* 0x000fe2000000000e */
[C---:B------:R-:W-:Y:S01]  /*7600*/  SHF.L.U32 R0, R72.reuse, 0x10, RZ ;  /* 0x0000001048007819 */ /* 0x040fe200000006ff */
[----:B------:R-:W-:Y:S01]  /*7610*/  FMUL R19, R47, R19 ;  /* 0x000000132f137220 */ /* 0x000fe20000400000 */
[----:B------:R-:W-:Y:S01]  /*7620*/  F2FP.BF16.F32.PACK_AB R10, R13, R12 ;  /* 0x0000000c0d0a723e */ /* 0x000fe200000010ff */
[----:B------:R-:W-:Y:S01]  /*7630*/  FMUL R17, R47, R21 ;  /* 0x000000152f117220 */ /* 0x000fe20000400000 */
[----:B------:R-:W-:Y:S01]  /*7640*/  LOP3.LUT R5, R83, 0xffff0000, RZ, 0xc0, !PT ;  /* 0xffff000053057812 */ /* 0x000fe200078ec0ff */
[C---:B------:R-:W-:Y:S01]  /*7650*/  FFMA R19, R49.reuse, R2, R19 ;  /* 0x0000000231137223 */ /* 0x040fe20000000013 */
[----:B------:R-:W-:Y:S01]  /*7660*/  LOP3.LUT R2, R72, 0xffff0000, RZ, 0xc0, !PT ;  /* 0xffff000048027812 */ /* 0x000fe200078ec0ff */
[----:B------:R1:W-:Y:S01]  /*7670*/  STS.128 [R104+0x2000], R52 ;  /* 0x0020003468007388 */ /* 0x0003e20000000c00 */
[----:B------:R-:W-:Y:S01]  /*7680*/  FFMA R16, R49, R0, R16 ;  /* 0x0000000031107223 */ /* 0x000fe20000000010 */
[----:B------:R-:W-:Y:S01]  /*7690*/  LOP3.LUT R0, R73, 0xffff0000, RZ, 0xc0, !PT ;  /* 0xffff000049007812 */ /* 0x000fe200078ec0ff */
[----:B------:R-:W-:Y:S01]  /*76a0*/  FMUL R18, R47, R22 ;  /* 0x000000162f127220 */ /* 0x000fe20000400000 */
[----:B------:R-:W-:Y:S01]  /*76b0*/  F2FP.BF16.F32.PACK_AB R11, R19, R14 ;  /* 0x0000000e130b723e */ /* 0x000fe200000010ff */
[----:B------:R-:W-:Y:S01]  /*76c0*/  FMUL R23, R47, R23 ;  /* 0x000000172f177220 */ /* 0x000fe20000400000 */
[C---:B------:R-:W-:Y:S01]  /*76d0*/  FFMA R17, R49.reuse, R2, R17 ;  /* 0x0000000231117223 */ /* 0x040fe20000000011 */
[C---:B------:R-:W-:Y:S01]  /*76e0*/  SHF.L.U32 R2, R74.reuse, 0x10, RZ ;  /* 0x000000104a027819 */ /* 0x040fe200000006ff */
[----:B------:R-:W-:Y:S01]  /*76f0*/  FFMA R18, R49, R3, R18 ;  /* 0x0000000331127223 */ /* 0x000fe20000000012 */
[----:B------:R-:W-:Y:S01]  /*7700*/  SHF.L.U32 R3, R75, 0x10, RZ ;  /* 0x000000104b037819 */ /* 0x000fe200000006ff */
[----:B------:R1:W-:Y:S01]  /*7710*/  STS.128 [R103+0x2010], R8 ;  /* 0x0020100867007388 */ /* 0x0003e20000000c00 */
[----:B------:R-:W-:Y:S01]  /*7720*/  F2FP.BF16.F32.PACK_AB R16, R17, R16 ;  /* 0x000000101110723e */ /* 0x000fe200000010ff */
[----:B------:R-:W-:Y:S01]  /*7730*/  FFMA R23, R49, R0, R23 ;  /* 0x0000000031177223 */ /* 0x000fe20000000017 */
[----:B------:R-:W-:Y:S01]  /*7740*/  LOP3.LUT R0, R74, 0xffff0000, RZ, 0xc0, !PT ;  /* 0xffff00004a007812 */ /* 0x000fe200078ec0ff */
[C---:B------:R-:W-:Y:S01]  /*7750*/  FMUL R21, R47.reuse, R25 ;  /* 0x000000192f157220 */ /* 0x040fe20000400000 */
[----:B------:R-:W-:Y:S01]  /*7760*/  FMUL R22, R47, R26 ;  /* 0x0000001a2f167220 */ /* 0x000fe20000400000 */
[C---:B------:R-:W-:Y:S01]  /*7770*/  FFMA R20, R49.reuse, R2, R20 ;  /* 0x0000000231147223 */ /* 0x040fe20000000014 */
[C---:B------:R-:W-:Y:S01]  /*7780*/  SHF.L.U32 R2, R80.reuse, 0x10, RZ ;  /* 0x0000001050027819 */ /* 0x040fe200000006ff */
[----:B------:R-:W-:Y:S01]  /*7790*/  FFMA R21, R49, R0, R21 ;  /* 0x0000000031157223 */ /* 0x000fe20000000015 */
[----:B------:R-:W-:Y:S01]  /*77a0*/  LOP3.LUT R0, R75, 0xffff0000, RZ, 0xc0, !PT ;  /* 0xffff00004b007812 */ /* 0x000fe200078ec0ff */
[----:B------:R-:W-:Y:S01]  /*77b0*/  FFMA R22, R49, R3, R22 ;  /* 0x0000000331167223 */ /* 0x000fe20000000016 */
[C---:B------:R-:W-:Y:S01]  /*77c0*/  FMUL R27, R47.reuse, R27 ;  /* 0x0000001b2f1b7220 */ /* 0x040fe20000400000 */
[----:B------:R-:W-:Y:S01]  /*77d0*/  LOP3.LUT R3, R80, 0xffff0000, RZ, 0xc0, !PT ;  /* 0xffff000050037812 */ /* 0x000fe200078ec0ff */
[C---:B------:R-:W-:Y:S01]  /*77e0*/  FMUL R25, R47.reuse, R29 ;  /* 0x0000001d2f197220 */ /* 0x040fe20000400000 */
[----:B------:R-:W-:Y:S01]  /*77f0*/  FMUL R26, R47, R30 ;  /* 0x0000001e2f1a7220 */ /* 0x000fe20000400000 */
[C---:B------:R-:W-:Y:S01]  /*7800*/  FFMA R27, R49.reuse, R0, R27 ;  /* 0x00000000311b7223 */ /* 0x040fe2000000001b */
[----:B------:R-:W-:Y:S01]  /*7810*/  FFMA R24, R49, R2, R24 ;  /* 0x0000000231187223 */ /* 0x000fe20000000018 */
[----:B------:R-:W-:Y:S01]  /*7820*/  LOP3.LUT R0, R81, 0xffff0000, RZ, 0xc0, !PT ;  /* 0xffff000051007812 */ /* 0x000fe200078ec0ff */
[----:B------:R-:W-:Y:S01]  /*7830*/  FFMA R25, R49, R3, R25 ;  /* 0x0000000331197223 */ /* 0x000fe20000000019 */
[----:B------:R-:W-:Y:S01]  /*7840*/  FMUL R31, R47, R31 ;  /* 0x0000001f2f1f7220 */ /* 0x000fe20000400000 */
[C---:B------:R-:W-:Y:S01]  /*7850*/  SHF.L.U32 R2, R82.reuse, 0x10, RZ ;  /* 0x0000001052027819 */ /* 0x040fe200000006ff */
[----:B------:R-:W-:Y:S01]  /*7860*/  FFMA R26, R49, R4, R26 ;  /* 0x00000004311a7223 */ /* 0x000fe2000000001a */
[----:B------:R-:W-:Y:S01]  /*7870*/  LOP3.LUT R3, R82, 0xffff0000, RZ, 0xc0, !PT ;  /* 0xffff000052037812 */ /* 0x000fe200078ec0ff */
[----:B------:R-:W-:Y:S01]  /*7880*/  FMUL R29, R47, R33 ;  /* 0x000000212f1d7220 */ /* 0x000fe20000400000 */
[----:B------:R-:W-:Y:S01]  /*7890*/  SHF.L.U32 R4, R83, 0x10, RZ ;  /* 0x0000001053047819 */ /* 0x000fe200000006ff */
[----:B------:R-:W-:Y:S01]  /*78a0*/  FMUL R30, R47, R34 ;  /* 0x000000222f1e7220 */ /* 0x000fe20000400000 */
[----:B------:R-:W-:Y:S01]  /*78b0*/  F2FP.BF16.F32.PACK_AB R17, R23, R18 ;  /* 0x000000121711723e */ /* 0x000fe200000010ff */
[----:B------:R-:W-:Y:S01]  /*78c0*/  FFMA R31, R49, R0, R31 ;  /* 0x00000000311f7223 */ /* 0x000fe2000000001f */
[----:B------:R-:W-:Y:S01]  /*78d0*/  FMUL R35, R47, R35 ;  /* 0x000000232f237220 */ /* 0x000fe20000400000 */
[----:B------:R-:W-:Y:S01]  /*78e0*/  F2FP.BF16.F32.PACK_AB R18, R21, R20 ;  /* 0x000000141512723e */ /* 0x000fe200000010ff */
[----:B------:R-:W-:Y:S01]  /*78f0*/  FFMA R28, R49, R2, R28 ;  /* 0x00000002311c7223 */ /* 0x000fe2000000001c */
[----:B------:R-:W-:Y:S01]  /*7900*/  F2FP.BF16.F32.PACK_AB R19, R27, R22 ;  /* 0x000000161b13723e */ /* 0x000fe200000010ff */
[C---:B------:R-:W-:Y:S01]  /*7910*/  FFMA R29, R49.reuse, R3, R29 ;  /* 0x00000003311d7223 */ /* 0x040fe2000000001d */
[C---:B------:R-:W-:Y:S01]  /*7920*/  FFMA R30, R49.reuse, R4, R30 ;  /* 0x00000004311e7223 */ /* 0x040fe2000000001e */
[----:B------:R-:W-:Y:S01]  /*7930*/  FFMA R35, R49, R5, R35 ;  /* 0x0000000531237223 */ /* 0x000fe20000000023 */
[----:B------:R-:W-:Y:S01]  /*7940*/  F2FP.BF16.F32.PACK_AB R24, R25, R24 ;  /* 0x000000181918723e */ /* 0x000fe200000010ff */
[----:B------:R1:W-:Y:S01]  /*7950*/  STS.128 [R102+0x2020], R16 ;  /* 0x0020201066007388 */ /* 0x0003e20000000c00 */
[----:B------:R-:W-:Y:S02]  /*7960*/  F2FP.BF16.F32.PACK_AB R25, R31, R26 ;  /* 0x0000001a1f19723e */ /* 0x000fe400000010ff */
[----:B------:R-:W-:Y:S02]  /*7970*/  F2FP.BF16.F32.PACK_AB R26, R29, R28 ;  /* 0x0000001c1d1a723e */ /* 0x000fe400000010ff */
[----:B------:R-:W-:Y:S02]  /*7980*/  F2FP.BF16.F32.PACK_AB R27, R35, R30 ;  /* 0x0000001e231b723e */ /* 0x000fe400000010ff */
[----:B------:R-:W-:Y:S02]  /*7990*/  LEA R0, R60, UR48, 0x3 ;  /* 0x000000303c007c11 */ /* 0x000fe4000f8e18ff */
[----:B------:R-:W-:Y:S01]  /*79a0*/  @P6 SHF.L.U32 R2, R101, 0x1f, RZ ;  /* 0x0000001f65026819 */ /* 0x000fe200000006ff */
        /* <DEDUP_REMOVED lines=9> */
[----:B------:R-:W-:Y:S02]  /*7a40*/  UIADD3 UR12, UP0, UPT, UR52, 0x680, URZ ;  /* 0x00000680340c7890 */ /* 0x000fe4000ff1e0ff */
[----:B------:R-:W-:Y:S02]  /*7a50*/  UIADD3 UR9, UPT, UPT, UR41, 0x20, URZ ;  /* 0x0000002029097890 */ /* 0x000fe4000fffe0ff */
[----:B------:R-:W-:Y:S02]  /*7a60*/  UIADD3 UR8, UPT, UPT, UR48, 0x2200, URZ ;  /* 0x0000220030087890 */ /* 0x000fe4000fffe0ff */
[----:B------:R-:W-:Y:S01]  /*7a70*/  UIADD3.X UR13, UPT, UPT, URZ, UR53, URZ, UP0, !UPT ;  /* 0x00000035ff0d7290 */ /* 0x000fe200087fe4ff */
[----:B------:R-:W-:Y:S01]  /*7a80*/  UMOV UR10, UR42 ;  /* 0x0000002a000a7c82 */ /* 0x000fe20008000000 */
[----:B------:R-:W-:Y:S01]  /*7a90*/  UMOV UR11, UR36 ;  /* 0x00000024000b7c82 */ /* 0x000fe20008000000 */
[----:B------:R-:W-:Y:S02]  /*7aa0*/  UIADD3 UR5, UPT, UPT, UR41, 0xa0, URZ ;  /* 0x000000a029057890 */ /* 0x000fe4000fffe0ff */
[----:B------:R-:W-:Y:S01]  /*7ab0*/  UIADD3 UR4, UPT, UPT, UR48, 0x3200, URZ ;  /* 0x0000320030047890 */ /* 0x000fe2000fffe0ff */
[----:B------:R-:W-:Y:S03]  /*7ac0*/  UMOV UR6, UR42 ;  /* 0x0000002a00067c82 */ /* 0x000fe60008000000 */
[----:B------:R2:W-:Y:S01]  /*7ad0*/  UTMASTG.3D [UR8], [UR12] ;  /* 0x000000080c0073b5 */ /* 0x0005e20008010000 */
[----:B------:R-:W-:Y:S04]  /*7ae0*/  UMOV UR7, UR36 ;  /* 0x0000002400077c82 */ /* 0x000fe80008000000 */
[----:B------:R2:W-:Y:S01]  /*7af0*/  UTMASTG.3D [UR4], [UR12] ;  /* 0x000000040c0073b5 */ /* 0x0005e20008010000 */
[----:B------:R0:W-:Y:S01]  /*7b00*/  UTMACMDFLUSH ;  /* 0x00000000000079b7 */ /* 0x0001e20000000000 */
[----:B--2---:R-:W-:Y:S04]  /*7b10*/  DEPBAR.LE SB0, 0x1 ;  /* 0x000080400000791a */ /* 0x004fe80000000000 */
.L_x_126:
[----:B------:R-:W-:Y:S05]  /*7b20*/  BSYNC.RECONVERGENT B0 ;  /* 0x0000000000007941 */ /* 0x000fea0003800200 */
.L_x_125:
[----:B------:R-:W-:Y:S01]  /*7b30*/  BAR.SYNC.DEFER_BLOCKING 0x1, 0x80 ;  /* 0x0042000000007b1d */ /* 0x000fe20000010000 */
[----:B------:R-:W-:Y:S04]  /*7b40*/  UIADD3 UR40, UPT, UPT, UR51, 0x1, URZ ;  /* 0x0000000133287890 */ /* 0x000fe8000fffe0ff */
[----:B------:R-:W-:Y:S04]  /*7b50*/  UISETP.NE.AND UP0, UPT, UR40, 0x4, UPT ;  /* 0x000000042800788c */ /* 0x000fe8000bf05270 */
[----:B------:R-:W-:Y:S01]  /*7b60*/  USEL UR40, UR40, URZ, UP0 ;  /* 0x000000ff28287287 */ /* 0x000fe20008000000 */
[----:B------:R2:W-:Y:S01]  /*7b70*/  @P6 SYNCS.ARRIVE.TRANS64.RED.A1T0 RZ, [R63+URZ], RZ ;  /* 0x000000ff3fff69a7 */ /* 0x0005e200081004ff */
[----:B------:R-:W-:Y:S01]  /*7b80*/  BSSY B1, `(.L_x_127) ;  /* 0x0000017000017945 */ /* 0x000fe20003800000 */
[----:B------:R-:W4:Y:S02]  /*7b90*/  @P6 SYNCS.PHASECHK.TRANS64.TRYWAIT P0, [R0+URZ+0x40], R2 ;  /* 0x00004002000065a7 */ /* 0x000f2400080011ff */
[----:B----4-:R-:W-:Y:S01]  /*7ba0*/  @P6 SEL R61, RZ, 0x1, !P0 ;  /* 0x00000001ff3d6807 */ /* 0x010fe20004000000 */
[----:B--2---:R-:W-:Y:S06]  /*7bb0*/  @!P6 BRA `(.L_x_128) ;  /* 0x00000000004ce947 */ /* 0x004fec0003800000 */
        /* <DEDUP_REMOVED lines=9> */
[----:B------:R-:W-:Y:S04]  /*7c50*/  SHF.L.U32 R6, R101, 0x1f, RZ ;  /* 0x0000001f65067819 */ /* 0x000fe800000006ff */
[----:B------:R-:W2:Y:S02]  /*7c60*/  SYNCS.PHASECHK.TRANS64.TRYWAIT P0, [R0+URZ+0x40], R6 ;  /* 0x00004006000075a7 */ /* 0x000ea400080011ff */
[----:B--2---:R-:W-:Y:S05]  /*7c70*/  @!P0 BRA `(.L_x_131) ;  /* 0x0000002400d88947 */ /* 0x004fea0003800000 */
.L_x_130:
[----:B------:R-:W-:Y:S05]  /*7c80*/  BSYNC B0 ;  /* 0x0000000000007941 */ /* 0x000fea0003800000 */
.L_x_129:
[----:B------:R-:W-:Y:S02]  /*7c90*/  ISETP.NE.AND P0, PT, R62, RZ, PT ;  /* 0x000000ff3e00720c */ /* 0x000fe40003f05270 */
[----:B------:R-:W-:Y:S11]  /*7ca0*/  IADD3 R60, PT, PT, R60, 0x1, RZ ;  /* 0x000000013c3c7810 */ /* 0x000ff60007ffe0ff */
[----:B------:R4:W1:Y:S04]  /*7cb0*/  @P0 LDS.128 R56, [R5] ;  /* 0x0000000005380984 */ /* 0x0008680000000c00 */
[----:B------:R4:W1:Y:S04]  /*7cc0*/  @P0 LDS.128 R64, [R4+0x10] ;  /* 0x0000100004400984 */ /* 0x0008680000000c00 */
[----:B------:R4:W1:Y:S04]  /*7cd0*/  @P0 LDS.128 R72, [R3+0x20] ;  /* 0x0000200003480984 */ /* 0x0008680000000c00 */
[----:B------:R4:W1:Y:S02]  /*7ce0*/  @P0 LDS.128 R80, [R2+0x30] ;  /* 0x0000300002500984 */ /* 0x0008640000000c00 */
.L_x_128:
[----:B------:R-:W-:Y:S05]  /*7cf0*/  BSYNC B1 ;  /* 0x0000000000017941 */ /* 0x000fea0003800000 */
.L_x_127:
        /* <DEDUP_REMOVED lines=21> */
.L_x_132:
        /* <DEDUP_REMOVED lines=151> */
.L_x_134:
[----:B------:R-:W-:Y:S05]  /*87c0*/  BSYNC.RECONVERGENT B0 ;  /* 0x0000000000007941 */ /* 0x000fea0003800200 */
.L_x_133:
        /* <DEDUP_REMOVED lines=21> */
.L_x_138:
[----:B------:R-:W-:Y:S05]  /*8920*/  BSYNC B0 ;  /* 0x0000000000007941 */ /* 0x000fea0003800000 */
.L_x_137:
[----:B------:R-:W-:Y:S11]  /*8930*/  ISETP.NE.AND P0, PT, R62, RZ, PT ;  /* 0x000000ff3e00720c */ /* 0x000ff60003f05270 */
[----:B------:R-:W-:Y:S02]  /*8940*/  @!UPT UIADD3 URZ, UPT, UPT, URZ, URZ, URZ ;  /* 0x000000fffffff290 */ /* 0x000fe4000fffe0ff */
[----:B------:R4:W1:Y:S04]  /*8950*/  @P0 LDS.128 R56, [R4] ;  /* 0x0000000004380984 */ /* 0x0008680000000c00 */
[----:B------:R4:W1:Y:S04]  /*8960*/  @P0 LDS.128 R64, [R3+0x10] ;  /* 0x0000100003400984 */ /* 0x0008680000000c00 */
[----:B------:R4:W1:Y:S04]  /*8970*/  @P0 LDS.128 R72, [R2+0x20] ;  /* 0x0000200002480984 */ /* 0x0008680000000c00 */
[----:B------:R4:W1:Y:S02]  /*8980*/  @P0 LDS.128 R80, [R60+0x30] ;  /* 0x000030003c500984 */ /* 0x0008640000000c00 */
.L_x_136:
[----:B------:R-:W-:Y:S05]  /*8990*/  BSYNC B1 ;  /* 0x0000000000017941 */ /* 0x000fea0003800000 */
.L_x_135:
        /* <DEDUP_REMOVED lines=21> */
.L_x_140:
[----:B------:R-:W-:Y:S01]  /*8af0*/  ISETP.NE.AND P0, PT, R106, RZ, PT ;  /* 0x000000ff6a00720c */ /* 0x000fe20003f05270 */
[----:B------:R-:W-:Y:S05]  /*8b00*/  WARPSYNC.ALL ;  /* 0x0000000000007948 */ /* 0x000fea0003800000 */
[----:B------:R-:W-:Y:S01]  /*8b10*/  R2UR UR4, R48 ;  /* 0x00000000300472ca */ /* 0x000fe200000e0000 */
[----:B------:R-:W-:Y:S01]  /*8b20*/  BSSY.RECONVERGENT B0, `(.L_x_141) ;  /* 0x0000090000007945 */ /* 0x000fe20003800200 */
[C---:B-1----:R-:W-:Y:S02]  /*8b30*/  SHF.L.U32 R48, R56.reuse, 0x10, RZ ;  /* 0x0000001038307819 */ /* 0x042fe400000006ff */
[----:B------:R-:W-:Y:S02]  /*8b40*/  LOP3.LUT R50, R56, 0xffff0000, RZ, 0xc0, !PT ;  /* 0xffff000038327812 */ /* 0x000fe400078ec0ff */
[C---:B------:R-:W-:Y:S02]  /*8b50*/  SHF.L.U32 R51, R57.reuse, 0x10, RZ ;  /* 0x0000001039337819 */ /* 0x040fe400000006ff */
[----:B------:R-:W-:Y:S02]  /*8b60*/  LOP3.LUT R52, R57, 0xffff0000, RZ, 0xc0, !PT ;  /* 0xffff000039347812 */ /* 0x000fe400078ec0ff */
[C---:B------:R-:W-:Y:S02]  /*8b70*/  SHF.L.U32 R53, R58.reuse, 0x10, RZ ;  /* 0x000000103a357819 */ /* 0x040fe400000006ff */
[----:B------:R-:W-:Y:S01]  /*8b80*/  LOP3.LUT R54, R58, 0xffff0000, RZ, 0xc0, !PT ;  /* 0xffff00003a367812 */ /* 0x000fe200078ec0ff */
[----:B----4-:R-:W1:Y:S01]  /*8b90*/  LDTM.x32 R4, tmem[UR4+0x60] ;  /* 0x00006004000479ee */ /* 0x010e6200082c0000 */
[C---:B------:R-:W-:Y:S01]  /*8ba0*/  SHF.L.U32 R55, R59.reuse, 0x10, RZ ;  /* 0x000000103b377819 */ /* 0x040fe200000006ff */
[----:B------:R-:W-:Y:S01]  /*8bb0*/  NOP ;  /* 0x0000000000007918 */ /* 0x000fe20000000000 */
[----:B------:R-:W-:Y:S02]  /*8bc0*/  LOP3.LUT R56, R59, 0xffff0000, RZ, 0xc0, !PT ;  /* 0xffff00003b387812 */ /* 0x000fe400078ec0ff */
[C---:B------:R-:W-:Y:S02]  /*8bd0*/  SHF.L.U32 R57, R64.reuse, 0x10, RZ ;  /* 0x0000001040397819 */ /* 0x040fe400000006ff */
[----:B------:R-:W-:Y:S02]  /*8be0*/  LOP3.LUT R58, R64, 0xffff0000, RZ, 0xc0, !PT ;  /* 0xffff0000403a7812 */ /* 0x000fe400078ec0ff */
[C---:B------:R-:W-:Y:S02]  /*8bf0*/  SHF.L.U32 R59, R65.reuse, 0x10, RZ ;  /* 0x00000010413b7819 */ /* 0x040fe400000006ff */
[----:B------:R-:W-:Y:S02]  /*8c00*/  LOP3.LUT R60, R65, 0xffff0000, RZ, 0xc0, !PT ;  /* 0xffff0000413c7812 */ /* 0x000fe400078ec0ff */
[C---:B------:R-:W-:Y:S02]  /*8c10*/  SHF.L.U32 R61, R66.reuse, 0x10, RZ ;  /* 0x00000010423d7819 */ /* 0x040fe400000006ff */
[----:B------:R-:W-:Y:S02]  /*8c20*/  LOP3.LUT R62, R66, 0xffff0000, RZ, 0xc0, !PT ;  /* 0xffff0000423e7812 */ /* 0x000fe400078ec0ff */
[C---:B------:R-:W-:Y:S02]  /*8c30*/  SHF.L.U32 R63, R67.reuse, 0x10, RZ ;  /* 0x00000010433f7819 */ /* 0x040fe400000006ff */
[----:B------:R-:W-:Y:S02]  /*8c40*/  IADD3 R112, PT, PT, R112, 0xd0, RZ ;  /* 0x000000d070707810 */ /* 0x000fe40007ffe0ff */
[----:B------:R-:W-:Y:S02]  /*8c50*/  LOP3.LUT R64, R67, 0xffff0000, RZ, 0xc0, !PT ;  /* 0xffff000043407812 */ /* 0x000fe400078ec0ff */
[C---:B------:R-:W-:Y:S01]  /*8c60*/  SHF.L.U32 R65, R72.reuse, 0x10, RZ ;  /* 0x0000001048417819 */ /* 0x040fe200000006ff */
[C---:B-1----:R-:W-:Y:S01]  /*8c70*/  FMUL R4, R47.reuse, R4 ;  /* 0x000000042f047220 */ /* 0x042fe20000400000 */
[----:B------:R-:W-:Y:S01]  /*8c80*/  LOP3.LUT R66, R72, 0xffff0000, RZ, 0xc0, !PT ;  /* 0xffff000048427812 */ /* 0x000fe200078ec0ff */
[----:B------:R-:W-:Y:S01]  /*8c90*/  FMUL R5, R47, R5 ;  /* 0x000000052f057220 */ /* 0x000fe20000400000 */
[----:B------:R-:W-:Y:S01]  /*8ca0*/  LOP3.LUT R112, R112, 0xfefffff8, RZ, 0xc0, !PT ;  /* 0xfefffff870707812 */ /* 0x000fe200078ec0ff */
[----:B------:R-:W-:Y:S01]  /*8cb0*/  FFMA R4, R49, R48, R4 ;  /* 0x0000003031047223 */ /* 0x000fe20000000004 */
[----:B------:R-:W-:Y:S01]  /*8cc0*/  FMUL R6, R47, R6 ;  /* 0x000000062f067220 */ /* 0x000fe20000400000 */
[----:B------:R-:W-:Y:S01]  /*8cd0*/  FFMA R5, R49, R50, R5 ;  /* 0x0000003231057223 */ /* 0x000fe20000000005 */
[----:B------:R-:W-:Y:S01]  /*8ce0*/  SHF.L.U32 R67, R73, 0x10, RZ ;  /* 0x0000001049437819 */ /* 0x000fe200000006ff */
[----:B------:R1:W-:Y:S01]  /*8cf0*/  SYNCS.ARRIVE.TRANS64.RED.A1T0 RZ, [R112+URZ], RZ ;  /* 0x000000ff70ff79a7 */ /* 0x0003e200081004ff */
[----:B------:R-:W-:Y:S01]  /*8d00*/  FFMA R6, R49, R51, R6 ;  /* 0x0000003331067223 */ /* 0x000fe20000000006 */
[----:B------:R-:W-:Y:S01]  /*8d10*/  FMUL R7, R47, R7 ;  /* 0x000000072f077220 */ /* 0x000fe20000400000 */
[----:B------:R-:W-:Y:S01]  /*8d20*/  F2FP.BF16.F32.PACK_AB R4, R5, R4 ;  /* 0x000000040504723e */ /* 0x000fe200000010ff */
[C---:B------:R-:W-:Y:S01]  /*8d30*/  FMUL R8, R47.reuse, R8 ;  /* 0x000000082f087220 */ /* 0x040fe20000400000 */
[----:B------:R-:W-:Y:S01]  /*8d40*/  FMUL R9, R47, R9 ;  /* 0x000000092f097220 */ /* 0x000fe20000400000 */
[----:B------:R-:W-:Y:S01]  /*8d50*/  LOP3.LUT R68, R73, 0xffff0000, RZ, 0xc0, !PT ;  /* 0xffff000049447812 */ /* 0x000fe200078ec0ff */
[C---:B------:R-:W-:Y:S01]  /*8d60*/  FFMA R7, R49.reuse, R52, R7 ;  /* 0x0000003431077223 */ /* 0x040fe20000000007 */
[C---:B------:R-:W-:Y:S01]  /*8d70*/  FFMA R8, R49.reuse, R53, R8 ;  /* 0x0000003531087223 */ /* 0x040fe20000000008 */
[C---:B------:R-:W-:Y:S01]  /*8d80*/  SHF.L.U32 R69, R74.reuse, 0x10, RZ ;  /* 0x000000104a457819 */ /* 0x040fe200000006ff */
[----:B------:R-:W-:Y:S01]  /*8d90*/  FFMA R9, R49, R54, R9 ;  /* 0x0000003631097223 */ /* 0x000fe20000000009 */
[----:B------:R-:W-:Y:S01]  /*8da0*/  FMUL R10, R47, R10 ;  /* 0x0000000a2f0a7220 */ /* 0x000fe20000400000 */
[----:B------:R-:W-:Y:S01]  /*8db0*/  F2FP.BF16.F32.PACK_AB R5, R7, R6 ;  /* 0x000000060705723e */ /* 0x000fe200000010ff */
[C---:B------:R-:W-:Y:S01]  /*8dc0*/  FMUL R11, R47.reuse, R11 ;  /* 0x0000000b2f0b7220 */ /* 0x040fe20000400000 */
[----:B------:R-:W-:Y:S01]  /*8dd0*/  FMUL R0, R47, R12 ;  /* 0x0000000c2f007220 */ /* 0x000fe20000400000 */
[----:B------:R-:W-:Y:S01]  /*8de0*/  F2FP.BF16.F32.PACK_AB R6, R9, R8 ;  /* 0x000000080906723e */ /* 0x000fe200000010ff */
[C---:B------:R-:W-:Y:S01]  /*8df0*/  FFMA R10, R49.reuse, R55, R10 ;  /* 0x00000037310a7223 */ /* 0x040fe2000000000a */
[C---:B------:R-:W-:Y:S01]  /*8e00*/  FFMA R11, R49.reuse, R56, R11 ;  /* 0x00000038310b7223 */ /* 0x040fe2000000000b */
[----:B------:R-:W-:Y:S01]  /*8e10*/  LOP3.LUT R70, R74, 0xffff0000, RZ, 0xc0, !PT ;  /* 0xffff00004a467812 */ /* 0x000fe200078ec0ff */
[----:B------:R-:W-:Y:S01]  /*8e20*/  FFMA R0, R49, R57, R0 ;  /* 0x0000003931007223 */ /* 0x000fe20000000000 */
[----:B------:R-:W-:Y:S01]  /*8e30*/  FMUL R2, R47, R13 ;  /* 0x0000000d2f027220 */ /* 0x000fe20000400000 */
[----:B------:R-:W-:Y:S01]  /*8e40*/  SHF.L.U32 R71, R75, 0x10, RZ ;  /* 0x000000104b477819 */ /* 0x000fe200000006ff */
[----:B------:R-:W-:Y:S01]  /*8e50*/  FMUL R3, R47, R14 ;  /* 0x0000000e2f037220 */ /* 0x000fe20000400000 */
[----:B------:R-:W-:Y:S01]  /*8e60*/  F2FP.BF16.F32.PACK_AB R7, R11, R10 ;  /* 0x0000000a0b07723e */ /* 0x000fe200000010ff */
[----:B------:R-:W-:Y:S01]  /*8e70*/  FFMA R2, R49, R58, R2 ;  /* 0x0000003a31027223 */ /* 0x000fe20000000002 */
[C---:B------:R-:W-:Y:S01]  /*8e80*/  FMUL R15, R47.reuse, R15 ;  /* 0x0000000f2f0f7220 */ /* 0x040fe20000400000 */
[C---:B------:R-:W-:Y:S01]  /*8e90*/  FMUL R12, R47.reuse, R16 ;  /* 0x000000102f0c7220 */ /* 0x040fe20000400000 */
[----:B------:R-:W-:Y:S01]  /*8ea0*/  FMUL R13, R47, R17 ;  /* 0x000000112f0d7220 */ /* 0x000fe20000400000 */
[----:B------:R1:W-:Y:S01]  /*8eb0*/  STS.128 [R104+0x6000], R4 ;  /* 0x0060000468007388 */ /* 0x0003e20000000c00 */
[----:B------:R-:W-:Y:S01]  /*8ec0*/  LOP3.LUT R72, R75, 0xffff0000, RZ, 0xc0, !PT ;  /* 0xffff00004b487812 */ /* 0x000fe200078ec0ff */
[C---:B------:R-:W-:Y:S01]  /*8ed0*/  FFMA R3, R49.reuse, R59, R3 ;  /* 0x0000003b31037223 */ /* 0x040fe20000000003 */
[----:B------:R-:W-:Y:S01]  /*8ee0*/  SHF.L.U32 R73, R80, 0x10, RZ ;  /* 0x0000001050497819 */ /* 0x000fe200000006ff */
[C---:B------:R-:W-:Y:S01]  /*8ef0*/  FFMA R15, R49.reuse, R60, R15 ;  /* 0x0000003c310f7223 */ /* 0x040fe2000000000f */
[----:B------:R-:W-:Y:S01]  /*8f00*/  F2FP.BF16.F32.PACK_AB R8, R2, R0 ;  /* 0x000000000208723e */ /* 0x000fe200000010ff */
[C---:B------:R-:W-:Y:S01]  /*8f10*/  FFMA R12, R49.reuse, R61, R12 ;  /* 0x0000003d310c7223 */ /* 0x040fe2000000000c */
[----:B------:R-:W-:Y:S01]  /*8f20*/  FFMA R13, R49, R62, R13 ;  /* 0x0000003e310d7223 */ /* 0x000fe2000000000d */
[C---:B------:R-:W-:Y:S01]  /*8f30*/  FMUL R14, R47.reuse, R18 ;  /* 0x000000122f0e7220 */ /* 0x040fe20000400000 */
[C---:B------:R-:W-:Y:S01]  /*8f40*/  FMUL R19, R47.reuse, R19 ;  /* 0x000000132f137220 */ /* 0x040fe20000400000 */
[C---:B------:R-:W-:Y:S01]  /*8f50*/  FMUL R16, R47.reuse, R20 ;  /* 0x000000142f107220 */ /* 0x040fe20000400000 */
[----:B------:R-:W-:Y:S01]  /*8f60*/  FMUL R17, R47, R21 ;  /* 0x000000152f117220 */ /* 0x000fe20000400000 */
[----:B------:R-:W-:Y:S01]  /*8f70*/  FFMA R14, R49, R63, R14 ;  /* 0x0000003f310e7223 */ /* 0x000fe2000000000e */
        /* <DEDUP_REMOVED lines=11> */
[----:B------:R-:W-:Y:S01]  /*9030*/  F2FP.BF16.F32.PACK_AB R9, R15, R3 ;  /* 0x000000030f09723e */ /* 0x000fe200000010ff */
[----:B------:R-:W-:Y:S01]  /*9040*/  FFMA R20, R49, R69, R20 ;  /* 0x0000004531147223 */ /* 0x000fe20000000014 */
[----:B------:R-:W-:Y:S01]  /*9050*/  F2FP.BF16.F32.PACK_AB R10, R13, R12 ;  /* 0x0000000c0d0a723e */ /* 0x000fe200000010ff */
[----:B------:R-:W-:Y:S01]  /*9060*/  FMUL R24, R47, R28 ;  /* 0x0000001c2f187220 */ /* 0x000fe20000400000 */
[----:B------:R-:W-:Y:S01]  /*9070*/  F2FP.BF16.F32.PACK_AB R11, R19, R14 ;  /* 0x0000000e130b723e */ /* 0x000fe200000010ff */
[----:B------:R-:W-:Y:S01]  /*9080*/  FFMA R21, R49, R70, R21 ;  /* 0x0000004631157223 */ /* 0x000fe20000000015 */
[----:B------:R-:W-:Y:S01]  /*9090*/  LOP3.LUT R74, R80, 0xffff0000, RZ, 0xc0, !PT ;  /* 0xffff0000504a7812 */ /* 0x000fe200078ec0ff */
[----:B------:R-:W-:Y:S01]  /*90a0*/  FMUL R25, R47, R29 ;  /* 0x0000001d2f197220 */ /* 0x000fe20000400000 */
[----:B------:R-:W-:Y:S01]  /*90b0*/  SHF.L.U32 R75, R81, 0x10, RZ ;  /* 0x00000010514b7819 */ /* 0x000fe200000006ff */
[----:B------:R1:W-:Y:S01]  /*90c0*/  STS.128 [R103+0x6010], R8 ;  /* 0x0060100867007388 */ /* 0x0003e20000000c00 */
[----:B------:R-:W-:Y:S01]  /*90d0*/  FFMA R22, R49, R71, R22 ;  /* 0x0000004731167223 */ /* 0x000fe20000000016 */
[----:B------:R-:W-:Y:S01]  /*90e0*/  LOP3.LUT R76, R81, 0xffff0000, RZ, 0xc0, !PT ;  /* 0xffff0000514c7812 */ /* 0x000fe200078ec0ff */
[----:B------:R-:W-:Y:S01]  /*90f0*/  FMUL R26, R47, R30 ;  /* 0x0000001e2f1a7220 */ /* 0x000fe20000400000 */
[----:B------:R-:W-:Y:S01]  /*9100*/  FFMA R27, R49, R72, R27 ;  /* 0x00000048311b7223 */ /* 0x000fe2000000001b */
[C---:B------:R-:W-:Y:S01]  /*9110*/  SHF.L.U32 R77, R82.reuse, 0x10, RZ ;  /* 0x00000010524d7819 */ /* 0x040fe200000006ff */
[----:B------:R-:W-:Y:S01]  /*9120*/  FMUL R31, R47, R31 ;  /* 0x0000001f2f1f7220 */ /* 0x000fe20000400000 */
[----:B------:R-:W-:Y:S01]  /*9130*/  FFMA R24, R49, R73, R24 ;  /* 0x0000004931187223 */ /* 0x000fe20000000018 */
[----:B------:R-:W-:Y:S01]  /*9140*/  LOP3.LUT R78, R82, 0xffff0000, RZ, 0xc0, !PT ;  /* 0xffff0000524e7812 */ /* 0x000fe200078ec0ff */
[----:B------:R-:W-:Y:S01]  /*9150*/  FMUL R28, R47, R32 ;  /* 0x000000202f1c7220 */ /* 0x000fe20000400000 */
[----:B------:R-:W-:Y:S01]  /*9160*/  FFMA R25, R49, R74, R25 ;  /* 0x0000004a31197223 */ /* 0x000fe20000000019 */
[----:B------:R-:W-:Y:S01]  /*9170*/  SHF.L.U32 R79, R83, 0x10, RZ ;  /* 0x00000010534f7819 */ /* 0x000fe200000006ff */
[----:B------:R-:W-:Y:S01]  /*9180*/  FMUL R29, R47, R33 ;  /* 0x000000212f1d7220 */ /* 0x000fe20000400000 */
[----:B------:R-:W-:Y:S01]  /*9190*/  F2FP.BF16.F32.PACK_AB R16, R17, R16 ;  /* 0x000000101110723e */ /* 0x000fe200000010ff */
[----:B------:R-:W-:Y:S01]  /*91a0*/  FFMA R26, R49, R75, R26 ;  /* 0x0000004b311a7223 */ /* 0x000fe2000000001a */
[----:B------:R-:W-:Y:S01]  /*91b0*/  LOP3.LUT R80, R83, 0xffff0000, RZ, 0xc0, !PT ;  /* 0xffff000053507812 */ /* 0x000fe200078ec0ff */
        /* <DEDUP_REMOVED lines=38> */
.L_x_142:
[----:B------:R-:W-:Y:S05]  /*9420*/  BSYNC.RECONVERGENT B0 ;  /* 0x0000000000007941 */ /* 0x000fea0003800200 */
.L_x_141:
[----:B------:R-:W-:Y:S01]  /*9430*/  BAR.SYNC.DEFER_BLOCKING 0x1, 0x80 ;  /* 0x0042000000007b1d */ /* 0x000fe20000010000 */
[----:B------:R-:W-:Y:S01]  /*9440*/  UISETP.NE.AND UP0, UPT, UR49, -0x4, UPT ;  /* 0xfffffffc3100788c */ /* 0x000fe2000bf05270 */
[----:B------:R-:W-:Y:S08]  /*9450*/  IADD3 R45, PT, PT, R45, 0x1, RZ ;  /* 0x000000012d2d7810 */ /* 0x000ff00007ffe0ff */
[----:B------:R-:W-:Y:S05]  /*9460*/  BRA.U !UP0, `(.L_x_143) ;  /* 0x0000000108287547 */ /* 0x000fea000b800000 */
[----:B------:R-:W-:Y:S01]  /*9470*/  ISETP.NE.AND P0, PT, R111, RZ, PT ;  /* 0x000000ff6f00720c */ /* 0x000fe20003f05270 */
[----:B------:R-:W-:Y:S01]  /*9480*/  IMAD.U32 R2, RZ, RZ, UR51 ;  /* 0x00000033ff027e24 */ /* 0x000fe2000f8e00ff */
[----:B------:R-:W-:Y:S01]  /*9490*/  UIADD3 UR51, UPT, UPT, UR51, 0x1, URZ ;  /* 0x0000000133337890 */ /* 0x000fe2000fffe0ff */
[----:B------:R-:W-:Y:S03]  /*94a0*/  IMAD.U32 R0, RZ, RZ, UR37 ;  /* 0x00000025ff007e24 */ /* 0x000fe6000f8e00ff */
[----:B------:R-:W-:Y:S04]  /*94b0*/  UISETP.NE.AND UP0, UPT, UR51, 0x4, UPT ;  /* 0x000000043300788c */ /* 0x000fe8000bf05270 */
[----:B------:R-:W-:Y:S03]  /*94c0*/  USEL UR51, UR51, URZ, UP0 ;  /* 0x000000ff33337287 */ /* 0x000fe60008000000 */
[----:B------:R-:W-:Y:S05]  /*94d0*/  @P0 LEA R2, R2, UR48, 0x3 ;  /* 0x0000003002020c11 */ /* 0x000fea000f8e18ff */
[----:B------:R-:W-:Y:S05]  /*94e0*/  @P0 VIADD R2, R2, 0x60 ;  /* 0x0000006002020836 */ /* 0x000fea0000000000 */
[----:B------:R-:W-:Y:S04]  /*94f0*/  @P0 PRMT R0, R0, 0x654, R2 ;  /* 0x0000065400000816 */ /* 0x000fe80000000002 */
[----:B------:R2:W-:Y:S03]  /*9500*/  @P0 SYNCS.ARRIVE.TRANS64.RED.A1T0 RZ, [R0+URZ], RZ ;  /* 0x000000ff00ff09a7 */ /* 0x0005e600081004ff */
.L_x_143:
[----:B------:R-:W-:Y:S01]  /*9510*/  ISETP.NE.AND P2, PT, R107, RZ, PT ;  /* 0x000000ff6b00720c */ /* 0x000fe20003f45270 */
[----:B------:R-:W-:Y:S01]  /*9520*/  UIADD3 UR49, UPT, UPT, UR49, 0x4, URZ ;  /* 0x0000000431317890 */ /* 0x000fe2000fffe0ff */
[----:B------:R-:W-:Y:S01]  /*9530*/  ISETP.NE.AND P0, PT, R109, 0x2, PT ;  /* 0x000000026d00780c */ /* 0x000fe20003f05270 */
[----:B------:R-:W-:Y:S01]  /*9540*/  IMAD.IADD R15, R43, 0x1, R90 ;  /* 0x000000012b0f7824 */ /* 0x000fe200078e025a */
[----:B------:R-:W-:Y:S01]  /*9550*/  ISETP.NE.AND P1, PT, R45, 0x4, PT ;  /* 0x000000042d00780c */ /* 0x000fe20003f25270 */
[----:B------:R-:W-:Y:S01]  /*9560*/  IMAD.IADD R14, R44, 0x1, R91 ;  /* 0x000000012c0e7824 */ /* 0x000fe200078e025b */
[----:B------:R-:W-:Y:S02]  /*9570*/  SEL R2, RZ, 0x1, P0 ;  /* 0x00000001ff027807 */ /* 0x000fe40000000000 */
[----:B--2---:R-:W-:Y:S02]  /*9580*/  SEL R0, RZ, 0x1, P1 ;  /* 0x00000001ff007807 */ /* 0x004fe40000800000 */
[----:B------:R-:W-:Y:S02]  /*9590*/  LOP3.LUT R99, R99, R2, RZ, 0x3c, !PT ;  /* 0x0000000263637212 */ /* 0x000fe400078e3cff */
[----:B------:R-:W-:Y:S02]  /*95a0*/  LOP3.LUT R100, R100, R0, RZ, 0x3c, !PT ;  /* 0x0000000064647212 */ /* 0x000fe400078e3cff */
[----:B------:R-:W-:Y:S02]  /*95b0*/  @P2 R2UR UR36, R98 ;  /* 0x00000000622422ca */ /* 0x000fe400000e0000 */
[----:B------:R-:W-:Y:S02]  /*95c0*/  SEL R109, R109, RZ, P0 ;  /* 0x000000ff6d6d7207 */ /* 0x000fe40000000000 */
[----:B------:R-:W-:Y:S01]  /*95d0*/  SEL R45, R45, RZ, P1 ;  /* 0x000000ff2d2d7207 */ /* 0x000fe20000800000 */
[----:B------:R-:W-:Y:S10]  /*95e0*/  @P2 BRA `(.L_x_144) ;  /* 0xffffffc000082947 */ /* 0x000ff4000383ffff */
[----:B------:R-:W-:-:S09]  /*95f0*/  UISETP.NE.AND UP0, UPT, UR50, URZ, UPT ;  /* 0x000000ff3200728c */ /* 0x000fd2000bf05270 */
[----:B------:R-:W-:Y:S05]  /*9600*/  BRA.U !UP0, `(.L_x_145) ;  /* 0x0000000108487547 */ /* 0x000fea000b800000 */
[----:B------:R-:W2:Y:S02]  /*9610*/  LDCU.64 UR4, c[0x0][0x890] ;  /* 0x00011200ff0477ac */ /* 0x000ea40008000a00 */
[----:B--2---:R-:W-:-:S04]  /*9620*/  UISETP.NE.U32.AND UP0, UPT, UR4, URZ, UPT ;  /* 0x000000ff0400728c */ /* 0x004fc8000bf05070 */
[----:B------:R-:W-:-:S09]  /*9630*/  UISETP.NE.AND.EX UP0, UPT, UR5, URZ, UPT, UP0 ;  /* 0x000000ff0500728c */ /* 0x000fd2000bf05300 */
[----:B------:R-:W-:Y:S05]  /*9640*/  BRA.U UP0, `(.L_x_146) ;  /* 0x00000001000c7547 */ /* 0x000fea000b800000 */
[----:B------:R-:W-:-:S13]  /*9650*/  FSETP.NEU.AND P0, PT, R49, RZ, PT ;  /* 0x000000ff3100720b */ /* 0x000fda0003f0d000 */
[----:B------:R-:W-:Y:S05]  /*9660*/  @!P0 EXIT ;  /* 0x000000000000894d */ /* 0x000fea0003800000 */
[----:B------:R-:W-:Y:S05]  /*9670*/  BRA `(.L_x_145) ;  /* 0x00000000002c7947 */ /* 0x000fea0003800000 */
.L_x_146:
[----:B------:R-:W-:Y:S01]  /*9680*/  ISETP.NE.AND P0, PT, R108, RZ, PT ;  /* 0x000000ff6c00720c */ /* 0x000fe20003f05270 */
[----:B------:R-:W-:-:S12]  /*9690*/  BSSY.RECONVERGENT B0, `(.L_x_145) ;  /* 0x0000009000007945 */ /* 0x000fd80003800200 */
[----:B------:R-:W-:Y:S05]  /*96a0*/  @P0 BRA `(.L_x_147) ;  /* 0x0000000000140947 */ /* 0x000fea0003800000 */
[----:B------:R-:W2:Y:S02]  /*96b0*/  LDCU.64 UR4, c[0x0][0x888] ;  /* 0x00011100ff0477ac */ /* 0x000ea40008000a00 */
[----:B--2---:R-:W-:-:S04]  /*96c0*/  ISETP.NE.U32.AND P0, PT, RZ, UR4, PT ;  /* 0x00000004ff007c0c */ /* 0x004fc8000bf05070 */
[----:B------:R-:W-:-:S13]  /*96d0*/  ISETP.NE.AND.EX P0, PT, RZ, UR5, PT, P0 ;  /* 0x00000005ff007c0c */ /* 0x000fda000bf05300 */
[----:B------:R-:W-:Y:S05]  /*96e0*/  @!P0 EXIT ;  /* 0x000000000000894d */ /* 0x000fea0003800000 */
[----:B------:R-:W-:Y:S05]  /*96f0*/  BRA `(.L_x_148) ;  /* 0x0000000000087947 */ /* 0x000fea0003800000 */
.L_x_147:
[----:B------:R-:W-:-:S13]  /*9700*/  FSETP.NEU.AND P0, PT, R49, RZ, PT ;  /* 0x000000ff3100720b */ /* 0x000fda0003f0d000 */
[----:B------:R-:W-:Y:S05]  /*9710*/  @!P0 EXIT ;  /* 0x000000000000894d */ /* 0x000fea0003800000 */
.L_x_148:
[----:B------:R-:W-:Y:S05]  /*9720*/  BSYNC.RECONVERGENT B0 ;  /* 0x0000000000007941 */ /* 0x000fea0003800200 */
.L_x_145:
[----:B------:R-:W-:Y:S01]  /*9730*/  ULEA UR4, UR51, UR48, 0x3 ;  /* 0x0000003033047291 */ /* 0x000fe2000f8e18ff */
[----:B------:R-:W-:-:S04]  /*9740*/  DEPBAR.LE SB0, 0x0 ;  /* 0x000080000000791a */ /* 0x000fc80000000000 */
[----:B------:R-:W-:-:S04]  /*9750*/  UIADD3 UR4, UPT, UPT, UR4, 0x60, URZ ;  /* 0x0000006004047890 */ /* 0x000fc8000fffe0ff */
[----:B------:R-:W-:-:S09]  /*9760*/  UPRMT UR4, UR37, 0x654, UR4 ;  /* 0x0000065425047896 */ /* 0x000fd20008000004 */
[----:B------:R-:W-:Y:S01]  /*9770*/  SYNCS.ARRIVE.TRANS64.RED.A1T0 RZ, [UR4], RZ ;  /* 0x000000ffffff79a7 */ /* 0x000fe20008100404 */
[----:B------:R-:W-:Y:S05]  /*9780*/  EXIT ;  /* 0x000000000000794d */ /* 0x000fea0003800000 */
.L_x_24:
[----:B--2---:R2:W4:Y:S02]  /*9790*/  SYNCS.PHASECHK.TRANS64.TRYWAIT P0, [R2+URZ+0x100], R3 ;  /* 0x00010003020075a7 */ /* 0x00452400080011ff */
[----:B----4-:R-:W-:Y:S05]  /*97a0*/  @!P0 NANOSLEEP.SYNCS 0x989680 ;  /* 0x009896800000895d */ /* 0x010fea0003900000 */
[----:B------:R-:W4:Y:S02]  /*97b0*/  @!P0 SYNCS.PHASECHK.TRANS64 P0, [R2+URZ+0x100], R3 ;  /* 0x00010003020085a7 */ /* 0x000f2400080010ff */
[----:B----4-:R-:W-:Y:S05]  /*97c0*/  @!P0 BRA `(.L_x_24) ;  /* 0xfffffffc00f08947 */ /* 0x010fea000383ffff */
[----:B------:R-:W-:Y:S05]  /*97d0*/  BRA `(.L_x_149) ;  /* 0xffffff80000c7947 */ /* 0x000fea000383ffff */
.L_x_27:
[----:B------:R-:W-:-:S07]  /*97e0*/  MOV R2, UR33 ;  /* 0x0000002100027c02 */ /* 0x000fce0008000f00 */
.L_x_150:
[----:B-1----:R1:W2:Y:S02]  /*97f0*/  SYNCS.PHASECHK.TRANS64.TRYWAIT P0, [R2+URZ+0x20], R4 ;  /* 0x00002004020075a7 */ /* 0x0022a400080011ff */
[----:B--2---:R-:W-:Y:S05]  /*9800*/  @!P0 NANOSLEEP.SYNCS 0x989680 ;  /* 0x009896800000895d */ /* 0x004fea0003900000 */
[----:B------:R-:W2:Y:S02]  /*9810*/  @!P0 SYNCS.PHASECHK.TRANS64 P0, [R2+URZ+0x20], R4 ;  /* 0x00002004020085a7 */ /* 0x000ea400080010ff */
[----:B--2---:R-:W-:Y:S05]  /*9820*/  @!P0 BRA `(.L_x_150) ;  /* 0xfffffffc00f08947 */ /* 0x004fea000383ffff */
[----:B------:R-:W-:Y:S05]  /*9830*/  BRA `(.L_x_26) ;  /* 0xffffff8000747947 */ /* 0x000fea000383ffff */
.L_x_34:
[----:B-1----:R-:W-:-:S07]  /*9840*/  MOV R2, UR17 ;  /* 0x0000001100027c02 */ /* 0x002fce0008000f00 */
.L_x_151:
[----:B-1----:R1:W2:Y:S02]  /*9850*/  SYNCS.PHASECHK.TRANS64.TRYWAIT P0, [R2+URZ+0x20], R4 ;  /* 0x00002004020075a7 */ /* 0x0022a400080011ff */
[----:B--2---:R-:W-:Y:S05]  /*9860*/  @!P0 NANOSLEEP.SYNCS 0x989680 ;  /* 0x009896800000895d */ /* 0x004fea0003900000 */
[----:B------:R-:W2:Y:S02]  /*9870*/  @!P0 SYNCS.PHASECHK.TRANS64 P0, [R2+URZ+0x20], R4 ;  /* 0x00002004020085a7 */ /* 0x000ea400080010ff */
[----:B--2---:R-:W-:Y:S05]  /*9880*/  @!P0 BRA `(.L_x_151) ;  /* 0xfffffffc00f08947 */ /* 0x004fea000383ffff */
[----:B------:R-:W-:Y:S05]  /*9890*/  BRA `(.L_x_33) ;  /* 0xffffff8400307947 */ /* 0x000fea000383ffff */
.L_x_39:
[----:B-1----:R1:W2:Y:S02]  /*98a0*/  SYNCS.PHASECHK.TRANS64.TRYWAIT P0, [R2+URZ+0x90], R3 ;  /* 0x00009003020075a7 */ /* 0x0022a400080011ff */
[----:B--2---:R-:W-:Y:S05]  /*98b0*/  @!P0 NANOSLEEP.SYNCS 0x989680 ;  /* 0x009896800000895d */ /* 0x004fea0003900000 */
[----:B------:R-:W2:Y:S02]  /*98c0*/  @!P0 SYNCS.PHASECHK.TRANS64 P0, [R2+URZ+0x90], R3 ;  /* 0x00009003020085a7 */ /* 0x000ea400080010ff */
[----:B--2---:R-:W-:Y:S05]  /*98d0*/  @!P0 BRA `(.L_x_39) ;  /* 0xfffffffc00f08947 */ /* 0x004fea000383ffff */
[----:B------:R-:W-:Y:S05]  /*98e0*/  BRA `(.L_x_152) ;  /* 0xffffff8400d47947 */ /* 0x000fea000383ffff */
.L_x_43:
[----:B---3--:R-:W-:-:S07]  /*98f0*/  MOV R0, UR4 ;  /* 0x0000000400007c02 */ /* 0x008fce0008000f00 */
.L_x_153:
[----:B-1----:R1:W2:Y:S02]  /*9900*/  SYNCS.PHASECHK.TRANS64.TRYWAIT P0, [R0+URZ], R2 ;  /* 0x00000002000075a7 */ /* 0x0022a400080011ff */
[----:B--2---:R-:W-:Y:S05]  /*9910*/  @!P0 NANOSLEEP.SYNCS 0x989680 ;  /* 0x009896800000895d */ /* 0x004fea0003900000 */
[----:B------:R-:W2:Y:S02]  /*9920*/  @!P0 SYNCS.PHASECHK.TRANS64 P0, [R0+URZ], R2 ;  /* 0x00000002000085a7 */ /* 0x000ea400080010ff */
[----:B--2---:R-:W-:Y:S05]  /*9930*/  @!P0 BRA `(.L_x_153) ;  /* 0xfffffffc00f08947 */ /* 0x004fea000383ffff */
[----:B------:R-:W-:Y:S05]  /*9940*/  BRA `(.L_x_154) ;  /* 0xffffff8c00447947 */ /* 0x000fea000383ffff */
.L_x_44:
[----:B---3--:R-:W-:-:S07]  /*9950*/  MOV R0, UR4 ;  /* 0x0000000400007c02 */ /* 0x008fce0008000f00 */
.L_x_155:
[----:B-1----:R1:W2:Y:S02]  /*9960*/  SYNCS.PHASECHK.TRANS64.TRYWAIT P0, [R0+URZ], R3 ;  /* 0x00000003000075a7 */ /* 0x0022a400080011ff */
[----:B--2---:R-:W-:Y:S05]  /*9970*/  @!P0 NANOSLEEP.SYNCS 0x989680 ;  /* 0x009896800000895d */ /* 0x004fea0003900000 */
[----:B------:R-:W2:Y:S02]  /*9980*/  @!P0 SYNCS.PHASECHK.TRANS64 P0, [R0+URZ], R3 ;  /* 0x00000003000085a7 */ /* 0x000ea400080010ff */
[----:B--2---:R-:W-:Y:S05]  /*9990*/  @!P0 BRA `(.L_x_155) ;  /* 0xfffffffc00f08947 */ /* 0x004fea000383ffff */
[----:B------:R-:W-:Y:S05]  /*99a0*/  BRA `(.L_x_156) ;  /* 0xffffff8c00507947 */ /* 0x000fea000383ffff */
.L_x_45:
[----:B---3--:R-:W-:-:S07]  /*99b0*/  MOV R0, UR4 ;  /* 0x0000000400007c02 */ /* 0x008fce0008000f00 */
.L_x_157:
[----:B-1----:R1:W2:Y:S02]  /*99c0*/  SYNCS.PHASECHK.TRANS64.TRYWAIT P0, [R0+URZ], R3 ;  /* 0x00000003000075a7 */ /* 0x0022a400080011ff */
[----:B--2---:R-:W-:Y:S05]  /*99d0*/  @!P0 NANOSLEEP.SYNCS 0x989680 ;  /* 0x009896800000895d */ /* 0x004fea0003900000 */
[----:B------:R-:W2:Y:S02]  /*99e0*/  @!P0 SYNCS.PHASECHK.TRANS64 P0, [R0+URZ], R3 ;  /* 0x00000003000085a7 */ /* 0x000ea400080010ff */
[----:B--2---:R-:W-:Y:S05]  /*99f0*/  @!P0 BRA `(.L_x_157) ;  /* 0xfffffffc00f08947 */ /* 0x004fea000383ffff */
[----:B------:R-:W-:Y:S05]  /*9a00*/  BRA `(.L_x_158) ;  /* 0xffffff8c005c7947 */ /* 0x000fea000383ffff */
.L_x_48:
[----:B-1----:R1:W2:Y:S02]  /*9a10*/  SYNCS.PHASECHK.TRANS64.TRYWAIT P0, [R0+URZ+0xf0], R4 ;  /* 0x0000f004000075a7 */ /* 0x0022a400080011ff */
[----:B--2---:R-:W-:Y:S05]  /*9a20*/  @!P0 NANOSLEEP.SYNCS 0x989680 ;  /* 0x009896800000895d */ /* 0x004fea0003900000 */
[----:B------:R-:W2:Y:S02]  /*9a30*/  @!P0 SYNCS.PHASECHK.TRANS64 P0, [R0+URZ+0xf0], R4 ;  /* 0x0000f004000085a7 */ /* 0x000ea400080010ff */
[----:B--2---:R-:W-:Y:S05]  /*9a40*/  @!P0 BRA `(.L_x_48) ;  /* 0xfffffffc00f08947 */ /* 0x004fea000383ffff */
[----:B------:R-:W-:Y:S05]  /*9a50*/  BRA `(.L_x_159) ;  /* 0xffffff8c00bc7947 */ /* 0x000fea000383ffff */
.L_x_49:
[----:B------:R-:W-:-:S07]  /*9a60*/  MOV R0, UR5 ;  /* 0x0000000500007c02 */ /* 0x000fce0008000f00 */
.L_x_160:
[----:B-1----:R1:W2:Y:S02]  /*9a70*/  SYNCS.PHASECHK.TRANS64.TRYWAIT P0, [R0+URZ+0xa0], R5 ;  /* 0x0000a005000075a7 */ /* 0x0022a400080011ff */
[----:B--2---:R-:W-:Y:S05]  /*9a80*/  @!P0 NANOSLEEP.SYNCS 0x989680 ;  /* 0x009896800000895d */ /* 0x004fea0003900000 */
[----:B------:R-:W2:Y:S02]  /*9a90*/  @!P0 SYNCS.PHASECHK.TRANS64 P0, [R0+URZ+0xa0], R5 ;  /* 0x0000a005000085a7 */ /* 0x000ea400080010ff */
[----:B--2---:R-:W-:Y:S05]  /*9aa0*/  @!P0 BRA `(.L_x_160) ;  /* 0xfffffffc00f08947 */ /* 0x004fea000383ffff */
[----:B------:R-:W-:Y:S05]  /*9ab0*/  BRA `(.L_x_161) ;  /* 0xffffff8c00cc7947 */ /* 0x000fea000383ffff */
.L_x_50:
[----:B-1----:R1:W2:Y:S02]  /*9ac0*/  SYNCS.PHASECHK.TRANS64.TRYWAIT P1, [R0+URZ+0x90], R4 ;  /* 0x00009004000075a7 */ /* 0x0022a400080211ff */
[----:B--2---:R-:W-:Y:S05]  /*9ad0*/  @!P1 NANOSLEEP.SYNCS 0x989680 ;  /* 0x009896800000995d */ /* 0x004fea0003900000 */
[----:B------:R-:W2:Y:S02]  /*9ae0*/  @!P1 SYNCS.PHASECHK.TRANS64 P1, [R0+URZ+0x90], R4 ;  /* 0x00009004000095a7 */ /* 0x000ea400080210ff */
[----:B--2---:R-:W-:Y:S05]  /*9af0*/  @!P1 BRA `(.L_x_50) ;  /* 0xfffffffc00f09947 */ /* 0x004fea000383ffff */
[----:B------:R-:W-:Y:S05]  /*9b00*/  BRA `(.L_x_162) ;  /* 0xffffff8c00fc7947 */ /* 0x000fea000383ffff */
.L_x_53:
[----:B------:R-:W-:-:S07]  /*9b10*/  MOV R0, UR5 ;  /* 0x0000000500007c02 */ /* 0x000fce0008000f00 */
.L_x_163:
[----:B-1----:R1:W2:Y:S02]  /*9b20*/  SYNCS.PHASECHK.TRANS64.TRYWAIT P0, [R0+URZ+0xa0], R2 ;  /* 0x0000a002000075a7 */ /* 0x0022a400080011ff */
[----:B--2---:R-:W-:Y:S05]  /*9b30*/  @!P0 NANOSLEEP.SYNCS 0x989680 ;  /* 0x009896800000895d */ /* 0x004fea0003900000 */
[----:B------:R-:W2:Y:S02]  /*9b40*/  @!P0 SYNCS.PHASECHK.TRANS64 P0, [R0+URZ+0xa0], R2 ;  /* 0x0000a002000085a7 */ /* 0x000ea400080010ff */
[----:B--2---:R-:W-:Y:S05]  /*9b50*/  @!P0 BRA `(.L_x_163) ;  /* 0xfffffffc00f08947 */ /* 0x004fea000383ffff */
[----:B------:R-:W-:Y:S05]  /*9b60*/  BRA `(.L_x_52) ;  /* 0xffffff9000507947 */ /* 0x000fea000383ffff */
.L_x_62:
[----:B-1----:R-:W-:-:S04]  /*9b70*/  MOV R4, UR6 ;  /* 0x0000000600047c02 */ /* 0x002fc80008000f00 */
[----:B------:R1:W2:Y:S03]  /*9b80*/  SYNCS.PHASECHK.TRANS64.TRYWAIT P0, [R4+URZ+0x8], R5 ;  /* 0x00000805040075a7 */ /* 0x0002a600080011ff */
[----:B--2---:R-:W-:Y:S05]  /*9b90*/  @!P0 NANOSLEEP.SYNCS 0x989680 ;  /* 0x009896800000895d */ /* 0x004fea0003900000 */
[----:B------:R-:W2:Y:S02]  /*9ba0*/  @!P0 SYNCS.PHASECHK.TRANS64 P0, [R4+URZ+0x8], R5 ;  /* 0x00000805040085a7 */ /* 0x000ea400080010ff */
[----:B--2---:R-:W-:Y:S05]  /*9bb0*/  @!P0 BRA `(.L_x_62) ;  /* 0xfffffffc00ec8947 */ /* 0x004fea000383ffff */
[----:B------:R-:W-:Y:S05]  /*9bc0*/  BRA `(.L_x_61) ;  /* 0xffffff9400047947 */ /* 0x000fea000383ffff */
.L_x_64:
[----:B------:R-:W-:Y:S01]  /*9bd0*/  BSSY B0, `(.L_x_164) ;  /* 0x0000006000007945 */ /* 0x000fe20003800000 */
[----:B------:R-:W-:-:S07]  /*9be0*/  MOV R15, 0xffffffff ;  /* 0xffffffff000f7802 */ /* 0x000fce0000000f00 */
[----:B-1---5:R-:W-:Y:S05]  /*9bf0*/  WARPSYNC.COLLECTIVE R15, `(.L_x_165) ;  /* 0x000000000f0c7348 */ /* 0x022fea0003c00000 */
[----:B------:R-:W-:Y:S02]  /*9c00*/  ELECT P6, UR79, PT ;  /* 0x00000000004f782f */ /* 0x000fe400038c0000 */
[----:B------:R-:W-:Y:S01]  /*9c10*/  MOV R14, UR79 ;  /* 0x0000004f000e7c02 */ /* 0x000fe20008000f00 */
[----:B-1---5:R-:W-:Y:S10]  /*9c20*/  ENDCOLLECTIVE ;  /* 0x000000000000791b */ /* 0x022ff40003800000 */
.L_x_165:
[----:B------:R-:W-:Y:S05]  /*9c30*/  BSYNC B0 ;  /* 0x0000000000007941 */ /* 0x000fea0003800000 */
.L_x_164:
[----:B------:R-:W-:Y:S05]  /*9c40*/  BRA `(.L_x_166) ;  /* 0xffffff9400347947 */ /* 0x000fea000383ffff */
.L_x_66:
[----:B-1----:R-:W-:-:S04]  /*9c50*/  MOV R2, UR6 ;  /* 0x0000000600027c02 */ /* 0x002fc80008000f00 */
[----:B------:R1:W2:Y:S03]  /*9c60*/  SYNCS.PHASECHK.TRANS64.TRYWAIT P0, [R2+URZ+0x8], R3 ;  /* 0x00000803020075a7 */ /* 0x0002a600080011ff */
[----:B--2---:R-:W-:Y:S05]  /*9c70*/  @!P0 NANOSLEEP.SYNCS 0x989680 ;  /* 0x009896800000895d */ /* 0x004fea0003900000 */
[----:B------:R-:W2:Y:S02]  /*9c80*/  @!P0 SYNCS.PHASECHK.TRANS64 P0, [R2+URZ+0x8], R3 ;  /* 0x00000803020085a7 */ /* 0x000ea400080010ff */
[----:B--2---:R-:W-:Y:S05]  /*9c90*/  @!P0 BRA `(.L_x_66) ;  /* 0xfffffffc00ec8947 */ /* 0x004fea000383ffff */
[----:B------:R-:W-:Y:S05]  /*9ca0*/  BRA `(.L_x_65) ;  /* 0xffffff9400387947 */ /* 0x000fea000383ffff */
.L_x_67:
[----:B-1----:R1:W2:Y:S02]  /*9cb0*/  SYNCS.PHASECHK.TRANS64.TRYWAIT P0, [R0+URZ+0x90], R4 ;  /* 0x00009004000075a7 */ /* 0x0022a400080011ff */
[----:B--2---:R-:W-:Y:S05]  /*9cc0*/  @!P0 NANOSLEEP.SYNCS 0x989680 ;  /* 0x009896800000895d */ /* 0x004fea0003900000 */
[----:B------:R-:W2:Y:S02]  /*9cd0*/  @!P0 SYNCS.PHASECHK.TRANS64 P0, [R0+URZ+0x90], R4 ;  /* 0x00009004000085a7 */ /* 0x000ea400080010ff */
[----:B--2---:R-:W-:Y:S05]  /*9ce0*/  @!P0 BRA `(.L_x_67) ;  /* 0xfffffffc00f08947 */ /* 0x004fea000383ffff */
[----:B------:R-:W-:Y:S05]  /*9cf0*/  BRA `(.L_x_167) ;  /* 0xffffff9800247947 */ /* 0x000fea000383ffff */
.L_x_69:
[----:B------:R-:W-:-:S07]  /*9d00*/  MOV R0, UR9 ;  /* 0x0000000900007c02 */ /* 0x000fce0008000f00 */
.L_x_168:
[----:B-1----:R1:W2:Y:S02]  /*9d10*/  SYNCS.PHASECHK.TRANS64.TRYWAIT P0, [R0+URZ+0xd0], R4 ;  /* 0x0000d004000075a7 */ /* 0x0022a400080011ff */
[----:B--2---:R-:W-:Y:S05]  /*9d20*/  @!P0 NANOSLEEP.SYNCS 0x989680 ;  /* 0x009896800000895d */ /* 0x004fea0003900000 */
[----:B------:R-:W2:Y:S02]  /*9d30*/  @!P0 SYNCS.PHASECHK.TRANS64 P0, [R0+URZ+0xd0], R4 ;  /* 0x0000d004000085a7 */ /* 0x000ea400080010ff */
[----:B--2---:R-:W-:Y:S05]  /*9d40*/  @!P0 BRA `(.L_x_168) ;  /* 0xfffffffc00f08947 */ /* 0x004fea000383ffff */
[----:B------:R-:W-:Y:S05]  /*9d50*/  BRA `(.L_x_169) ;  /* 0xffffff9800707947 */ /* 0x000fea000383ffff */
.L_x_72:
[----:B------:R-:W-:Y:S07]  /*9d60*/  MOV R0, UR8 ;  /* 0x0000000800007c02 */ /* 0x000fee0008000f00 */
.L_x_170:
[----:B-1----:R1:W2:Y:S02]  /*9d70*/  SYNCS.PHASECHK.TRANS64.TRYWAIT P0, [R0+URZ], R4 ;  /* 0x00000004000075a7 */ /* 0x0022a400080011ff */
[----:B--2---:R-:W-:Y:S05]  /*9d80*/  @!P0 NANOSLEEP.SYNCS 0x989680 ;  /* 0x009896800000895d */ /* 0x004fea0003900000 */
[----:B------:R-:W2:Y:S02]  /*9d90*/  @!P0 SYNCS.PHASECHK.TRANS64 P0, [R0+URZ], R4 ;  /* 0x00000004000085a7 */ /* 0x000ea400080010ff */
[----:B--2---:R-:W-:Y:S05]  /*9da0*/  @!P0 BRA `(.L_x_170) ;  /* 0xfffffffc00f08947 */ /* 0x004fea000383ffff */
[----:B------:R-:W-:Y:S05]  /*9db0*/  BRA `(.L_x_71) ;  /* 0xffffff9800847947 */ /* 0x000fea000383ffff */
.L_x_76:
[----:B-1----:R-:W-:-:S07]  /*9dc0*/  MOV R0, UR8 ;  /* 0x0000000800007c02 */ /* 0x002fce0008000f00 */
.L_x_171:
[----:B-1----:R1:W2:Y:S02]  /*9dd0*/  SYNCS.PHASECHK.TRANS64.TRYWAIT P0, [R0+URZ], R2 ;  /* 0x00000002000075a7 */ /* 0x0022a400080011ff */
[----:B--2---:R-:W-:Y:S05]  /*9de0*/  @!P0 NANOSLEEP.SYNCS 0x989680 ;  /* 0x009896800000895d */ /* 0x004fea0003900000 */
[----:B------:R-:W2:Y:S02]  /*9df0*/  @!P0 SYNCS.PHASECHK.TRANS64 P0, [R0+URZ], R2 ;  /* 0x00000002000085a7 */ /* 0x000ea400080010ff */
[----:B--2---:R-:W-:Y:S05]  /*9e00*/  @!P0 BRA `(.L_x_171) ;  /* 0xfffffffc00f08947 */ /* 0x004fea000383ffff */
[----:B------:R-:W-:Y:S05]  /*9e10*/  BRA `(.L_x_172) ;  /* 0xffffff9c00787947 */ /* 0x000fea000383ffff */
.L_x_77:
[----:B------:R-:W-:-:S07]  /*9e20*/  MOV R0, UR8 ;  /* 0x0000000800007c02 */ /* 0x000fce0008000f00 */
.L_x_173:
[----:B-1----:R1:W2:Y:S02]  /*9e30*/  SYNCS.PHASECHK.TRANS64.TRYWAIT P0, [R0+URZ], R3 ;  /* 0x00000003000075a7 */ /* 0x0022a400080011ff */
[----:B--2---:R-:W-:Y:S05]  /*9e40*/  @!P0 NANOSLEEP.SYNCS 0x989680 ;  /* 0x009896800000895d */ /* 0x004fea0003900000 */
[----:B------:R-:W2:Y:S02]  /*9e50*/  @!P0 SYNCS.PHASECHK.TRANS64 P0, [R0+URZ], R3 ;  /* 0x00000003000085a7 */ /* 0x000ea400080010ff */
[----:B--2---:R-:W-:Y:S05]  /*9e60*/  @!P0 BRA `(.L_x_173) ;  /* 0xfffffffc00f08947 */ /* 0x004fea000383ffff */
[----:B------:R-:W-:Y:S05]  /*9e70*/  BRA `(.L_x_174) ;  /* 0xffffff9c00847947 */ /* 0x000fea000383ffff */
.L_x_78:
[----:B------:R-:W-:-:S07]  /*9e80*/  MOV R0, UR8 ;  /* 0x0000000800007c02 */ /* 0x000fce0008000f00 */
.L_x_175:
[----:B-1----:R1:W2:Y:S02]  /*9e90*/  SYNCS.PHASECHK.TRANS64.TRYWAIT P0, [R0+URZ], R3 ;  /* 0x00000003000075a7 */ /* 0x0022a400080011ff */
[----:B--2---:R-:W-:Y:S05]  /*9ea0*/  @!P0 NANOSLEEP.SYNCS 0x989680 ;  /* 0x009896800000895d */ /* 0x004fea0003900000 */
[----:B------:R-:W2:Y:S02]  /*9eb0*/  @!P0 SYNCS.PHASECHK.TRANS64 P0, [R0+URZ], R3 ;  /* 0x00000003000085a7 */ /* 0x000ea400080010ff */
[----:B--2---:R-:W-:Y:S05]  /*9ec0*/  @!P0 BRA `(.L_x_175) ;  /* 0xfffffffc00f08947 */ /* 0x004fea000383ffff */
[----:B------:R-:W-:Y:S05]  /*9ed0*/  BRA `(.L_x_176) ;  /* 0xffffff9c00907947 */ /* 0x000fea000383ffff */
.L_x_81:
[----:B------:R-:W-:-:S07]  /*9ee0*/  MOV R0, UR7 ;  /* 0x0000000700007c02 */ /* 0x000fce0008000f00 */
.L_x_177:
[----:B-1----:R1:W2:Y:S02]  /*9ef0*/  SYNCS.PHASECHK.TRANS64.TRYWAIT P1, [R0+URZ+0x110], R2 ;  /* 0x00011002000075a7 */ /* 0x0022a400080211ff */
[----:B--2---:R-:W-:Y:S05]  /*9f00*/  @!P1 NANOSLEEP.SYNCS 0x989680 ;  /* 0x009896800000995d */ /* 0x004fea0003900000 */
[----:B------:R-:W2:Y:S02]  /*9f10*/  @!P1 SYNCS.PHASECHK.TRANS64 P1, [R0+URZ+0x110], R2 ;  /* 0x00011002000095a7 */ /* 0x000ea400080210ff */
[----:B--2---:R-:W-:Y:S05]  /*9f20*/  @!P1 BRA `(.L_x_177) ;  /* 0xfffffffc00f09947 */ /* 0x004fea000383ffff */
[----:B------:R-:W-:Y:S05]  /*9f30*/  BRA `(.L_x_178) ;  /* 0xffffff9c00dc7947 */ /* 0x000fea000383ffff */
.L_x_86:
[----:B--2---:R2:W4:Y:S02]  /*9f40*/  SYNCS.PHASECHK.TRANS64.TRYWAIT P0, [R0+URZ+0x90], R2 ;  /* 0x00009002000075a7 */ /* 0x00452400080011ff */
[----:B----4-:R-:W-:Y:S05]  /*9f50*/  @!P0 NANOSLEEP.SYNCS 0x989680 ;  /* 0x009896800000895d */ /* 0x010fea0003900000 */
[----:B------:R-:W4:Y:S02]  /*9f60*/  @!P0 SYNCS.PHASECHK.TRANS64 P0, [R0+URZ+0x90], R2 ;  /* 0x00009002000085a7 */ /* 0x000f2400080010ff */
[----:B----4-:R-:W-:Y:S05]  /*9f70*/  @!P0 BRA `(.L_x_86) ;  /* 0xfffffffc00f08947 */ /* 0x010fea000383ffff */
[----:B------:R-:W-:Y:S05]  /*9f80*/  BRA `(.L_x_179) ;  /* 0xffffffa000f07947 */ /* 0x000fea000383ffff */
.L_x_89:
[----:B------:R-:W-:Y:S07]  /*9f90*/  MOV R0, UR7 ;  /* 0x0000000700007c02 */ /* 0x000fee0008000f00 */
.L_x_180:
[----:B--2---:R2:W4:Y:S02]  /*9fa0*/  SYNCS.PHASECHK.TRANS64.TRYWAIT P0, [R0+URZ+0x88], R2 ;  /* 0x00008802000075a7 */ /* 0x00452400080011ff */
[----:B----4-:R-:W-:Y:S05]  /*9fb0*/  @!P0 NANOSLEEP.SYNCS 0x989680 ;  /* 0x009896800000895d */ /* 0x010fea0003900000 */
[----:B------:R-:W4:Y:S02]  /*9fc0*/  @!P0 SYNCS.PHASECHK.TRANS64 P0, [R0+URZ+0x88], R2 ;  /* 0x00008802000085a7 */ /* 0x000f2400080010ff */
[----:B----4-:R-:W-:Y:S05]  /*9fd0*/  @!P0 BRA `(.L_x_180) ;  /* 0xfffffffc00f08947 */ /* 0x010fea000383ffff */
[----:B------:R-:W-:Y:S05]  /*9fe0*/  BRA `(.L_x_88) ;  /* 0xffffffa400d07947 */ /* 0x000fea000383ffff */
.L_x_92:
[----:B------:R-:W-:Y:S07]  /*9ff0*/  MOV R0, UR7 ;  /* 0x0000000700007c02 */ /* 0x000fee0008000f00 */
.L_x_181:
[----:B-1----:R1:W2:Y:S02]  /*a000*/  SYNCS.PHASECHK.TRANS64.TRYWAIT P0, [R0+URZ+0x60], R14 ;  /* 0x0000600e000075a7 */ /* 0x0022a400080011ff */
[----:B--2---:R-:W-:Y:S05]  /*a010*/  @!P0 NANOSLEEP.SYNCS 0x989680 ;  /* 0x009896800000895d */ /* 0x004fea0003900000 */
[----:B------:R-:W2:Y:S02]  /*a020*/  @!P0 SYNCS.PHASECHK.TRANS64 P0, [R0+URZ+0x60], R14 ;  /* 0x0000600e000085a7 */ /* 0x000ea400080010ff */
[----:B--2---:R-:W-:Y:S05]  /*a030*/  @!P0 BRA `(.L_x_181) ;  /* 0xfffffffc00f08947 */ /* 0x004fea000383ffff */
[----:B------:R-:W-:Y:S05]  /*a040*/  BRA `(.L_x_182) ;  /* 0xffffffa800487947 */ /* 0x000fea000383ffff */
.L_x_93:
[----:B------:R-:W-:Y:S07]  /*a050*/  MOV R0, UR7 ;  /* 0x0000000700007c02 */ /* 0x000fee0008000f00 */
.L_x_183:
[----:B-1----:R1:W2:Y:S02]  /*a060*/  SYNCS.PHASECHK.TRANS64.TRYWAIT P0, [R0+URZ+0x68], R14 ;  /* 0x0000680e000075a7 */ /* 0x0022a400080011ff */
[----:B--2---:R-:W-:Y:S05]  /*a070*/  @!P0 NANOSLEEP.SYNCS 0x989680 ;  /* 0x009896800000895d */ /* 0x004fea0003900000 */
[----:B------:R-:W2:Y:S02]  /*a080*/  @!P0 SYNCS.PHASECHK.TRANS64 P0, [R0+URZ+0x68], R14 ;  /* 0x0000680e000085a7 */ /* 0x000ea400080010ff */
[----:B--2---:R-:W-:Y:S05]  /*a090*/  @!P0 BRA `(.L_x_183) ;  /* 0xfffffffc00f08947 */ /* 0x004fea000383ffff */
[----:B------:R-:W-:Y:S05]  /*a0a0*/  BRA `(.L_x_184) ;  /* 0xffffffa800a07947 */ /* 0x000fea000383ffff */
.L_x_94:
[----:B------:R-:W-:Y:S07]  /*a0b0*/  MOV R0, UR7 ;  /* 0x0000000700007c02 */ /* 0x000fee0008000f00 */
.L_x_185:
[----:B-1----:R1:W2:Y:S02]  /*a0c0*/  SYNCS.PHASECHK.TRANS64.TRYWAIT P0, [R0+URZ+0x70], R14 ;  /* 0x0000700e000075a7 */ /* 0x0022a400080011ff */
[----:B--2---:R-:W-:Y:S05]  /*a0d0*/  @!P0 NANOSLEEP.SYNCS 0x989680 ;  /* 0x009896800000895d */ /* 0x004fea0003900000 */
[----:B------:R-:W2:Y:S02]  /*a0e0*/  @!P0 SYNCS.PHASECHK.TRANS64 P0, [R0+URZ+0x70], R14 ;  /* 0x0000700e000085a7 */ /* 0x000ea400080010ff */
[----:B--2---:R-:W-:Y:S05]  /*a0f0*/  @!P0 BRA `(.L_x_185) ;  /* 0xfffffffc00f08947 */ /* 0x004fea000383ffff */
[----:B------:R-:W-:Y:S05]  /*a100*/  BRA `(.L_x_186) ;  /* 0xffffffa800fc7947 */ /* 0x000fea000383ffff */
.L_x_95:
[----:B------:R-:W-:Y:S07]  /*a110*/  MOV R0, UR7 ;  /* 0x0000000700007c02 */ /* 0x000fee0008000f00 */
.L_x_187:
[----:B-1----:R1:W2:Y:S02]  /*a120*/  SYNCS.PHASECHK.TRANS64.TRYWAIT P0, [R0+URZ+0x78], R14 ;  /* 0x0000780e000075a7 */ /* 0x0022a400080011ff */
[----:B--2---:R-:W-:Y:S05]  /*a130*/  @!P0 NANOSLEEP.SYNCS 0x989680 ;  /* 0x009896800000895d */ /* 0x004fea0003900000 */
[----:B------:R-:W2:Y:S02]  /*a140*/  @!P0 SYNCS.PHASECHK.TRANS64 P0, [R0+URZ+0x78], R14 ;  /* 0x0000780e000085a7 */ /* 0x000ea400080010ff */
[----:B--2---:R-:W-:Y:S05]  /*a150*/  @!P0 BRA `(.L_x_187) ;  /* 0xfffffffc00f08947 */ /* 0x004fea000383ffff */
[----:B------:R-:W-:Y:S05]  /*a160*/  BRA `(.L_x_188) ;  /* 0xffffffac009c7947 */ /* 0x000fea000383ffff */
.L_x_97:
[----:B------:R-:W-:-:S07]  /*a170*/  MOV R0, UR7 ;  /* 0x0000000700007c02 */ /* 0x000fce0008000f00 */
.L_x_189:
[----:B-1----:R1:W4:Y:S02]  /*a180*/  SYNCS.PHASECHK.TRANS64.TRYWAIT P0, [R0+URZ+0x60], R2 ;  /* 0x00006002000075a7 */ /* 0x00232400080011ff */
[----:B----4-:R-:W-:Y:S05]  /*a190*/  @!P0 NANOSLEEP.SYNCS 0x989680 ;  /* 0x009896800000895d */ /* 0x010fea0003900000 */
[----:B------:R-:W4:Y:S02]  /*a1a0*/  @!P0 SYNCS.PHASECHK.TRANS64 P0, [R0+URZ+0x60], R2 ;  /* 0x00006002000085a7 */ /* 0x000f2400080010ff */
[----:B----4-:R-:W-:Y:S05]  /*a1b0*/  @!P0 BRA `(.L_x_189) ;  /* 0xfffffffc00f08947 */ /* 0x010fea000383ffff */
[----:B------:R-:W-:Y:S05]  /*a1c0*/  BRA `(.L_x_190) ;  /* 0xffffffb000247947 */ /* 0x000fea000383ffff */
.L_x_98:
[----:B-1----:R-:W-:-:S07]  /*a1d0*/  MOV R0, UR7 ;  /* 0x0000000700007c02 */ /* 0x002fce0008000f00 */
.L_x_191:
[----:B-1----:R1:W4:Y:S02]  /*a1e0*/  SYNCS.PHASECHK.TRANS64.TRYWAIT P0, [R0+URZ+0x68], R2 ;  /* 0x00006802000075a7 */ /* 0x00232400080011ff */
[----:B----4-:R-:W-:Y:S05]  /*a1f0*/  @!P0 NANOSLEEP.SYNCS 0x989680 ;  /* 0x009896800000895d */ /* 0x010fea0003900000 */
[----:B------:R-:W4:Y:S02]  /*a200*/  @!P0 SYNCS.PHASECHK.TRANS64 P0, [R0+URZ+0x68], R2 ;  /* 0x00006802000085a7 */ /* 0x000f2400080010ff */
[----:B----4-:R-:W-:Y:S05]  /*a210*/  @!P0 BRA `(.L_x_191) ;  /* 0xfffffffc00f08947 */ /* 0x010fea000383ffff */
[----:B------:R-:W-:Y:S05]  /*a220*/  BRA `(.L_x_192) ;  /* 0xffffffb000147947 */ /* 0x000fea000383ffff */
.L_x_99:
[----:B-1----:R-:W-:-:S07]  /*a230*/  MOV R0, UR7 ;  /* 0x0000000700007c02 */ /* 0x002fce0008000f00 */
.L_x_193:
[----:B-1----:R1:W4:Y:S02]  /*a240*/  SYNCS.PHASECHK.TRANS64.TRYWAIT P0, [R0+URZ+0x70], R2 ;  /* 0x00007002000075a7 */ /* 0x00232400080011ff */
[----:B----4-:R-:W-:Y:S05]  /*a250*/  @!P0 NANOSLEEP.SYNCS 0x989680 ;  /* 0x009896800000895d */ /* 0x010fea0003900000 */
[----:B------:R-:W4:Y:S02]  /*a260*/  @!P0 SYNCS.PHASECHK.TRANS64 P0, [R0+URZ+0x70], R2 ;  /* 0x00007002000085a7 */ /* 0x000f2400080010ff */
[----:B----4-:R-:W-:Y:S05]  /*a270*/  @!P0 BRA `(.L_x_193) ;  /* 0xfffffffc00f08947 */ /* 0x010fea000383ffff */
[----:B------:R-:W-:Y:S05]  /*a280*/  BRA `(.L_x_194) ;  /* 0xffffffb000047947 */ /* 0x000fea000383ffff */
.L_x_101:
[----:B--2---:R2:W3:Y:S02]  /*a290*/  SYNCS.PHASECHK.TRANS64.TRYWAIT P0, [R0+URZ+0x90], R2 ;  /* 0x00009002000075a7 */ /* 0x0044e400080011ff */
[----:B---3--:R-:W-:Y:S05]  /*a2a0*/  @!P0 NANOSLEEP.SYNCS 0x989680 ;  /* 0x009896800000895d */ /* 0x008fea0003900000 */
[----:B------:R-:W3:Y:S02]  /*a2b0*/  @!P0 SYNCS.PHASECHK.TRANS64 P0, [R0+URZ+0x90], R2 ;  /* 0x00009002000085a7 */ /* 0x000ee400080010ff */
[----:B---3--:R-:W-:Y:S05]  /*a2c0*/  @!P0 BRA `(.L_x_101) ;  /* 0xfffffffc00f08947 */ /* 0x008fea000383ffff */
[----:B------:R-:W-:Y:S05]  /*a2d0*/  BRA `(.L_x_195) ;  /* 0xffffffb000e07947 */ /* 0x000fea000383ffff */
.L_x_112:
[----:B-1----:R-:W-:Y:S04]  /*a2e0*/  MOV R2, UR48 ;  /* 0x0000003000027c02 */ /* 0x002fe80008000f00 */
[----:B------:R1:W3:Y:S03]  /*a2f0*/  SYNCS.PHASECHK.TRANS64.TRYWAIT P1, [R2+URZ+0x40], R3 ;  /* 0x00004003020075a7 */ /* 0x0002e600080211ff */
[----:B---3--:R-:W-:Y:S05]  /*a300*/  @!P1 NANOSLEEP.SYNCS 0x989680 ;  /* 0x009896800000995d */ /* 0x008fea0003900000 */
[----:B------:R-:W3:Y:S02]  /*a310*/  @!P1 SYNCS.PHASECHK.TRANS64 P1, [R2+URZ+0x40], R3 ;  /* 0x00004003020095a7 */ /* 0x000ee400080210ff */
[----:B---3--:R-:W-:Y:S05]  /*a320*/  @!P1 BRA `(.L_x_112) ;  /* 0xfffffffc00ec9947 */ /* 0x008fea000383ffff */
[----:B------:R-:W-:Y:S05]  /*a330*/  BRA `(.L_x_111) ;  /* 0xffffffbc00ec7947 */ /* 0x000fea000383ffff */
.L_x_114:
[----:B-1----:R1:W4:Y:S02]  /*a340*/  SYNCS.PHASECHK.TRANS64.TRYWAIT P0, [R112+URZ+0xb0], R0 ;  /* 0x0000b000700075a7 */ /* 0x00232400080011ff */
[----:B----4-:R-:W-:Y:S05]  /*a350*/  @!P0 NANOSLEEP.SYNCS 0x989680 ;  /* 0x009896800000895d */ /* 0x010fea0003900000 */
[----:B------:R-:W4:Y:S02]  /*a360*/  @!P0 SYNCS.PHASECHK.TRANS64 P0, [R112+URZ+0xb0], R0 ;  /* 0x0000b000700085a7 */ /* 0x000f2400080010ff */
[----:B----4-:R-:W-:Y:S05]  /*a370*/  @!P0 BRA `(.L_x_114) ;  /* 0xfffffffc00f08947 */ /* 0x010fea000383ffff */
[----:B------:R-:W-:Y:S05]  /*a380*/  BRA `(.L_x_113) ;  /* 0xffffffc000147947 */ /* 0x000fea000383ffff */
.L_x_123:
[----:B--2---:R2:W4:Y:S02]  /*a390*/  SYNCS.PHASECHK.TRANS64.TRYWAIT P0, [R2+URZ+0x40], R0 ;  /* 0x00004000020075a7 */ /* 0x00452400080011ff */
[----:B----4-:R-:W-:Y:S05]  /*a3a0*/  @!P0 NANOSLEEP.SYNCS 0x989680 ;  /* 0x009896800000895d */ /* 0x010fea0003900000 */
[----:B------:R-:W4:Y:S02]  /*a3b0*/  @!P0 SYNCS.PHASECHK.TRANS64 P0, [R2+URZ+0x40], R0 ;  /* 0x00004000020085a7 */ /* 0x000f2400080010ff */
[----:B----4-:R-:W-:Y:S05]  /*a3c0*/  @!P0 BRA `(.L_x_123) ;  /* 0xfffffffc00f08947 */ /* 0x010fea000383ffff */
[----:B------:R-:W-:Y:S05]  /*a3d0*/  BRA `(.L_x_122) ;  /* 0xffffffcc00007947 */ /* 0x000fea000383ffff */
.L_x_131:
[----:B--2---:R2:W4:Y:S02]  /*a3e0*/  SYNCS.PHASECHK.TRANS64.TRYWAIT P0, [R0+URZ+0x40], R6 ;  /* 0x00004006000075a7 */ /* 0x00452400080011ff */
[----:B----4-:R-:W-:Y:S05]  /*a3f0*/  @!P0 NANOSLEEP.SYNCS 0x989680 ;  /* 0x009896800000895d */ /* 0x010fea0003900000 */
[----:B------:R-:W4:Y:S02]  /*a400*/  @!P0 SYNCS.PHASECHK.TRANS64 P0, [R0+URZ+0x40], R6 ;  /* 0x00004006000085a7 */ /* 0x000f2400080010ff */
[----:B----4-:R-:W-:Y:S05]  /*a410*/  @!P0 BRA `(.L_x_131) ;  /* 0xfffffffc00f08947 */ /* 0x010fea000383ffff */
[----:B------:R-:W-:Y:S05]  /*a420*/  BRA `(.L_x_130) ;  /* 0xffffffd800147947 */ /* 0x000fea000383ffff */
.L_x_139:
[----:B--2---:R2:W4:Y:S02]  /*a430*/  SYNCS.PHASECHK.TRANS64.TRYWAIT P0, [R0+URZ+0x40], R5 ;  /* 0x00004005000075a7 */ /* 0x00452400080011ff */
[----:B----4-:R-:W-:Y:S05]  /*a440*/  @!P0 NANOSLEEP.SYNCS 0x989680 ;  /* 0x009896800000895d */ /* 0x010fea0003900000 */
[----:B------:R-:W4:Y:S02]  /*a450*/  @!P0 SYNCS.PHASECHK.TRANS64 P0, [R0+URZ+0x40], R5 ;  /* 0x00004005000085a7 */ /* 0x000f2400080010ff */
[----:B----4-:R-:W-:Y:S05]  /*a460*/  @!P0 BRA `(.L_x_139) ;  /* 0xfffffffc00f08947 */ /* 0x010fea000383ffff */
[----:B------:R-:W-:Y:S05]  /*a470*/  BRA `(.L_x_138) ;  /* 0xffffffe400287947 */ /* 0x000fea000383ffff */
        .weak           $__internal_0_$__cuda_sm10x_tcgen05_guardrail_trap_col_being_dealloced_not_returned_by_alloc
        .type           $__internal_0_$__cuda_sm10x_tcgen05_guardrail_trap_col_being_dealloced_not_returned_by_alloc,@function
        .size           $__internal_0_$__cuda_sm10x_tcgen05_guardrail_trap_col_being_dealloced_not_returned_by_alloc,($__internal_1_$__cuda_sm10x_tcgen05_guardrail_trap_phase_invalid_during_alloc - $__internal_0_$__cuda_sm10x_tcgen05_guardrail_trap_col_being_dealloced_not_returned_by_alloc)
$__internal_0_$__cuda_sm10x_tcgen05_guardrail_trap_col_being_dealloced_not_returned_by_alloc:
[----:B------:R-:W-:Y:S05]  /*a480*/  BPT.TRAP 0x1 ;  /* 0x000000040000795c */ /* 0x000fea0000300000 */
[----:B------:R-:W-:-:S04]  /*a490*/  HFMA2 R3, -RZ, RZ, 0, 0 ;  /* 0x00000000ff037431 */ /* 0x000fc800000001ff */
[----:B------:R-:W-:Y:S05]  /*a4a0*/  RET.REL.NODEC R2 `(_ZN7cutlass13device_kernelINS_4gemm6kernel13GemmUniversalIN4cute5tupleIJiiiiEEENS1_10collective13CollectiveMmaINS1_35MainloopSm100TmaUmmaWarpSpecializedILi4ELi2ELi4ENS5_IJNS4_1CILi2EEENSA_ILi1EEESC_EEEEENS5_IJNSA_ILi128EEENSA_ILi256EEENSA_ILi64EEEEEENS_10bfloat16_tENS5_IJlSC_lEEESJ_SK_NS4_8TiledMMAINS4_8MMA_AtomIJNS4_26SM100_MMA_F16BF16_2x1SM_SSISJ_SJ_fLi128ELi256ELNS4_4UMMA5MajorE0ELSP_0ELNSO_7ScaleInE0ELSQ_0EEEEEENS4_6LayoutINS5_IJSC_SC_SC_EEENS5_IJNSA_ILi0EEESV_SV_EEEEENS5_IJNS4_10UnderscoreESY_SY_EEEEENS4_18SM100_TMA_2SM_LOADENS4_14ComposedLayoutINS4_7SwizzleILi3ELi4ELi3EEENS4_18smem_ptr_flag_bitsILi16EEENST_INS5_IJNSA_ILi8EEESH_EEENS5_IJSH_SC_EEEEEEEvNS4_8identityES11_S1B_vS1C_EENS_8epilogue10collective18CollectiveEpilogueINS1E_23Sm100TmaWarpSpecializedILi4ELi2ELi32ELb1ELb0EEEJNS5_IJSH_SG_SH_EEENS5_IJNST_ISH_SC_EENST_INS5_IJNSA_ILi32EEESB_EEENS5_IJSC_SF_EEEEEEEESJ_SK_SJ_SK_NS1E_6fusion15FusionCallbacksIS1I_NS1Q_17LinearCombinationISJ_fSJ_fLNS_15FloatRoundStyleE2EEES1J_S1P_JEEENS4_5SM1004TMEM4LOAD26SM100_TMEM_LOAD_32dp32b32xENS4_13SM90_TMA_LOADENS12_INS13_ILi2ELi4ELi3EEES16_NST_INS5_IJS17_S1L_EEENS5_IJS1L_SC_EEEEEEENS4_39AutoVectorizingCopyWithAssumedAlignmentILi128EEENS4_14SM90_TMA_STOREES25_S27_S27_EEEvvEEEEvNT_6ParamsE) ;  /* 0xffffff5802d47950 */ /* 0x000fea0003c3ffff */
        .weak           $__internal_1_$__cuda_sm10x_tcgen05_guardrail_trap_phase_invalid_during_alloc
        .type           $__internal_1_$__cuda_sm10x_tcgen05_guardrail_trap_phase_invalid_during_alloc,@function
        .size           $__internal_1_$__cuda_sm10x_tcgen05_guardrail_trap_phase_invalid_during_alloc,($__internal_2_$__cuda_sm10x_tcgen05_guardrail_trap_unallocated_columns_being_dealloced - $__internal_1_$__cuda_sm10x_tcgen05_guardrail_trap_phase_invalid_during_alloc)
$__internal_1_$__cuda_sm10x_tcgen05_guardrail_trap_phase_invalid_during_alloc:
[----:B------:R-:W-:Y:S05]  /*a4b0*/  BPT.TRAP 0x1 ;  /* 0x000000040000795c */ /* 0x000fea0000300000 */
[----:B------:R-:W-:-:S04]  /*a4c0*/  MOV R3, 0x0 ;  /* 0x0000000000037802 */ /* 0x000fc80000000f00 */
[----:B------:R-:W-:Y:S05]  /*a4d0*/  RET.REL.NODEC R2 `(_ZN7cutlass13device_kernelINS_4gemm6kernel13GemmUniversalIN4cute5tupleIJiiiiEEENS1_10collective13CollectiveMmaINS1_35MainloopSm100TmaUmmaWarpSpecializedILi4ELi2ELi4ENS5_IJNS4_1CILi2EEENSA_ILi1EEESC_EEEEENS5_IJNSA_ILi128EEENSA_ILi256EEENSA_ILi64EEEEEENS_10bfloat16_tENS5_IJlSC_lEEESJ_SK_NS4_8TiledMMAINS4_8MMA_AtomIJNS4_26SM100_MMA_F16BF16_2x1SM_SSISJ_SJ_fLi128ELi256ELNS4_4UMMA5MajorE0ELSP_0ELNSO_7ScaleInE0ELSQ_0EEEEEENS4_6LayoutINS5_IJSC_SC_SC_EEENS5_IJNSA_ILi0EEESV_SV_EEEEENS5_IJNS4_10UnderscoreESY_SY_EEEEENS4_18SM100_TMA_2SM_LOADENS4_14ComposedLayoutINS4_7SwizzleILi3ELi4ELi3EEENS4_18smem_ptr_flag_bitsILi16EEENST_INS5_IJNSA_ILi8EEESH_EEENS5_IJSH_SC_EEEEEEEvNS4_8identityES11_S1B_vS1C_EENS_8epilogue10collective18CollectiveEpilogueINS1E_23Sm100TmaWarpSpecializedILi4ELi2ELi32ELb1ELb0EEEJNS5_IJSH_SG_SH_EEENS5_IJNST_ISH_SC_EENST_INS5_IJNSA_ILi32EEESB_EEENS5_IJSC_SF_EEEEEEEESJ_SK_SJ_SK_NS1E_6fusion15FusionCallbacksIS1I_NS1Q_17LinearCombinationISJ_fSJ_fLNS_15FloatRoundStyleE2EEES1J_S1P_JEEENS4_5SM1004TMEM4LOAD26SM100_TMEM_LOAD_32dp32b32xENS4_13SM90_TMA_LOADENS12_INS13_ILi2ELi4ELi3EEES16_NST_INS5_IJS17_S1L_EEENS5_IJS1L_SC_EEEEEEENS4_39AutoVectorizingCopyWithAssumedAlignmentILi128EEENS4_14SM90_TMA_STOREES25_S27_S27_EEEvvEEEEvNT_6ParamsE) ;  /* 0xffffff5802c87950 */ /* 0x000fea0003c3ffff */
        .weak           $__internal_2_$__cuda_sm10x_tcgen05_guardrail_trap_unallocated_columns_being_dealloced
        .type           $__internal_2_$__cuda_sm10x_tcgen05_guardrail_trap_unallocated_columns_being_dealloced,@function
        .size           $__internal_2_$__cuda_sm10x_tcgen05_guardrail_trap_unallocated_columns_being_dealloced,(.L_x_197 - $__internal_2_$__cuda_sm10x_tcgen05_guardrail_trap_unallocated_columns_being_dealloced)
$__internal_2_$__cuda_sm10x_tcgen05_guardrail_trap_unallocated_columns_being_dealloced:
[----:B------:R-:W-:Y:S05]  /*a4e0*/  BPT.TRAP 0x1 ;  /* 0x000000040000795c */ /* 0x000fea0000300000 */
[----:B------:R-:W-:-:S04]  /*a4f0*/  HFMA2 R3, -RZ, RZ, 0, 0 ;  /* 0x00000000ff037431 */ /* 0x000fc800000001ff */
[----:B------:R-:W-:Y:S05]  /*a500*/  RET.REL.NODEC R2 `(_ZN7cutlass13device_kernelINS_4gemm6kernel13GemmUniversalIN4cute5tupleIJiiiiEEENS1_10collective13CollectiveMmaINS1_35MainloopSm100TmaUmmaWarpSpecializedILi4ELi2ELi4ENS5_IJNS4_1CILi2EEENSA_ILi1EEESC_EEEEENS5_IJNSA_ILi128EEENSA_ILi256EEENSA_ILi64EEEEEENS_10bfloat16_tENS5_IJlSC_lEEESJ_SK_NS4_8TiledMMAINS4_8MMA_AtomIJNS4_26SM100_MMA_F16BF16_2x1SM_SSISJ_SJ_fLi128ELi256ELNS4_4UMMA5MajorE0ELSP_0ELNSO_7ScaleInE0ELSQ_0EEEEEENS4_6LayoutINS5_IJSC_SC_SC_EEENS5_IJNSA_ILi0EEESV_SV_EEEEENS5_IJNS4_10UnderscoreESY_SY_EEEEENS4_18SM100_TMA_2SM_LOADENS4_14ComposedLayoutINS4_7SwizzleILi3ELi4ELi3EEENS4_18smem_ptr_flag_bitsILi16EEENST_INS5_IJNSA_ILi8EEESH_EEENS5_IJSH_SC_EEEEEEEvNS4_8identityES11_S1B_vS1C_EENS_8epilogue10collective18CollectiveEpilogueINS1E_23Sm100TmaWarpSpecializedILi4ELi2ELi32ELb1ELb0EEEJNS5_IJSH_SG_SH_EEENS5_IJNST_ISH_SC_EENST_INS5_IJNSA_ILi32EEESB_EEENS5_IJSC_SF_EEEEEEEESJ_SK_SJ_SK_NS1E_6fusion15FusionCallbacksIS1I_NS1Q_17LinearCombinationISJ_fSJ_fLNS_15FloatRoundStyleE2EEES1J_S1P_JEEENS4_5SM1004TMEM4LOAD26SM100_TMEM_LOAD_32dp32b32xENS4_13SM90_TMA_LOADENS12_INS13_ILi2ELi4ELi3EEES16_NST_INS5_IJS17_S1L_EEENS5_IJS1L_SC_EEEEEEENS4_39AutoVectorizingCopyWithAssumedAlignmentILi128EEENS4_14SM90_TMA_STOREES25_S27_S27_EEEvvEEEEvNT_6ParamsE) ;  /* 0xffffff5802bc7950 */ /* 0x000fea0003c3ffff */
.L_x_196:
[----:B------:R-:W-:-:S00]  /*a510*/  BRA `(.L_x_196) ;  /* 0xfffffffc00fc7947 */ /* 0x000fc0000383ffff */
[----:B------:R-:W-:-:S00]  /*a520*/  NOP ;  /* 0x0000000000007918 */ /* 0x000fc00000000000 */
        /* <DEDUP_REMOVED lines=13> */
.L_x_197:


//--------------------- .nv.global.init           --------------------------
	.section	.nv.global.init,"aw",@progbits
.nv.global.init:
	.type		$str$27,@object
	.size		$str$27,($str$28 - $str$27)
$str$27:
        /*0000*/ 	.byte	0x28, 0x61, 0x64, 0x64, 0x72, 0x65, 0x73, 0x73, 0x20, 0x26, 0x20, 0x6d, 0x61, 0x73, 0x6b, 0x29
        /*0010*/ 	.byte	0x20, 0x3d, 0x3d, 0x20, 0x30, 0x00
	.type		$str$28,@object
	.size		$str$28,($str$26 - $str$28)
$str$28:
        /*0016*/ 	.byte	0x2f, 0x74, 0x6d, 0x70, 0x2f, 0x63, 0x75, 0x74, 0x6c, 0x61, 0x73, 0x73, 0x5f, 0x73, 0x77, 0x65
        /*0026*/ 	.byte	0x65, 0x70, 0x5f, 0x73, 0x72, 0x63, 0x2f, 0x69, 0x6e, 0x63, 0x6c, 0x75, 0x64, 0x65, 0x2f, 0x63
        /*0036*/ 	.byte	0x75, 0x74, 0x65, 0x2f, 0x70, 0x6f, 0x69, 0x6e, 0x74, 0x65, 0x72, 0x5f, 0x66, 0x6c, 0x61, 0x67
        /*0046*/ 	.byte	0x67, 0x65, 0x64, 0x2e, 0x68, 0x70, 0x70, 0x00
	.type		$str$26,@object
	.size		$str$26,($str$25 - $str$26)
$str$26:
        /*004e*/ 	.byte	0x2f, 0x74, 0x6d, 0x70, 0x2f, 0x63, 0x75, 0x74, 0x6c, 0x61, 0x73, 0x73, 0x5f, 0x73, 0x77, 0x65
        /*005e*/ 	.byte	0x65, 0x70, 0x5f, 0x73, 0x72, 0x63, 0x2f, 0x69, 0x6e, 0x63, 0x6c, 0x75, 0x64, 0x65, 0x2f, 0x63
        /*006e*/ 	.byte	0x75, 0x74, 0x65, 0x2f, 0x61, 0x74, 0x6f, 0x6d, 0x2f, 0x63, 0x6f, 0x70, 0x79, 0x5f, 0x74, 0x72
        /*007e*/ 	.byte	0x61, 0x69, 0x74, 0x73, 0x5f, 0x73, 0x6d, 0x31, 0x30, 0x30, 0x2e, 0x68, 0x70, 0x70, 0x00
	.type		$str$25,@object
	.size		$str$25,(__unnamed_1 - $str$25)
$str$25:
        /*008d*/ 	.byte	0x28, 0x28, 0x75, 0x69, 0x6e, 0x74, 0x33, 0x32, 0x5f, 0x74, 0x28, 0x74, 0x68, 0x72, 0x65, 0x61
        /*009d*/ 	.byte	0x64, 0x49, 0x64, 0x78, 0x2e, 0x78, 0x29, 0x20, 0x2f, 0x20, 0x33, 0x32, 0x29, 0x20, 0x25, 0x20
        /*00ad*/ 	.byte	0x34, 0x29, 0x20, 0x3d, 0x3d, 0x20, 0x28, 0x28, 0x28, 0x74, 0x6d, 0x65, 0x6d, 0x5f, 0x61, 0x64
        /*00bd*/ 	.byte	0x64, 0x72, 0x20, 0x3e, 0x3e, 0x20, 0x31, 0x36, 0x29, 0x20, 0x2f, 0x20, 0x33, 0x32, 0x29, 0x20
        /*00cd*/ 	.byte	0x25, 0x20, 0x34, 0x29, 0x00
	.type		__unnamed_1,@object
	.size		__unnamed_1,(__unnamed_2 - __unnamed_1)
__unnamed_1:
        /*00d2*/ 	.byte	0x61, 0x75, 0x74, 0x6f, 0x20, 0x63, 0x75, 0x74, 0x65, 0x3a, 0x3a, 0x61, 0x73, 0x5f, 0x70, 0x6f
        /* <DEDUP_REMOVED lines=24> */
        /*0262*/ 	.byte	0x43, 0x3c, 0x34, 0x30, 0x39, 0x36, 0x3e, 0x3e, 0x3e, 0x3e, 0x5d, 0x00
	.type		__unnamed_2,@object
	.size		__unnamed_2,(.L_2 - __unnamed_2)
__unnamed_2:
        /* <DEDUP_REMOVED lines=42> */
        /*050e*/ 	.byte	0x3e, 0x3e, 0x5d, 0x00
.L_2:


//--------------------- .nv.shared._ZN7cutlass13device_kernelINS_4gemm6kernel13GemmUniversalIN4cute5tupleIJiiiiEEENS1_10collective13CollectiveMmaINS1_35MainloopSm100TmaUmmaWarpSpecializedILi4ELi2ELi4ENS5_IJNS4_1CILi2EEENSA_ILi1EEESC_EEEEENS5_IJNSA_ILi128EEENSA_ILi256EEENSA_ILi64EEEEEENS_10bfloat16_tENS5_IJlSC_lEEESJ_SK_NS4_8TiledMMAINS4_8MMA_AtomIJNS4_26SM100_MMA_F16BF16_2x1SM_SSISJ_SJ_fLi128ELi256ELNS4_4UMMA5MajorE0ELSP_0ELNSO_7ScaleInE0ELSQ_0EEEEEENS4_6LayoutINS5_IJSC_SC_SC_EEENS5_IJNSA_ILi0EEESV_SV_EEEEENS5_IJNS4_10UnderscoreESY_SY_EEEEENS4_18SM100_TMA_2SM_LOADENS4_14ComposedLayoutINS4_7SwizzleILi3ELi4ELi3EEENS4_18smem_ptr_flag_bitsILi16EEENST_INS5_IJNSA_ILi8EEESH_EEENS5_IJSH_SC_EEEEEEEvNS4_8identityES11_S1B_vS1C_EENS_8epilogue10collective18CollectiveEpilogueINS1E_23Sm100TmaWarpSpecializedILi4ELi2ELi32ELb1ELb0EEEJNS5_IJSH_SG_SH_EEENS5_IJNST_ISH_SC_EENST_INS5_IJNSA_ILi32EEESB_EEENS5_IJSC_SF_EEEEEEEESJ_SK_SJ_SK_NS1E_6fusion15FusionCallbacksIS1I_NS1Q_17LinearCombinationISJ_fSJ_fLNS_15FloatRoundStyleE2EEES1J_S1P_JEEENS4_5SM1004TMEM4LOAD26SM100_TMEM_LOAD_32dp32b32xENS4_13SM90_TMA_LOADENS12_INS13_ILi2ELi4ELi3EEES16_NST_INS5_IJS17_S1L_EEENS5_IJS1L_SC_EEEEEEENS4_39AutoVectorizingCopyWithAssumedAlignmentILi128EEENS4_14SM90_TMA_STOREES25_S27_S27_EEEvvEEEEvNT_6ParamsE --------------------------
	.section	.nv.shared._ZN7cutlass13device_kernelINS_4gemm6kernel13GemmUniversalIN4cute5tupleIJiiiiEEENS1_10collective13CollectiveMmaINS1_35MainloopSm100TmaUmmaWarpSpecializedILi4ELi2ELi4ENS5_IJNS4_1CILi2EEENSA_ILi1EEESC_EEEEENS5_IJNSA_ILi128EEENSA_ILi256EEENSA_ILi64EEEEEENS_10bfloat16_tENS5_IJlSC_lEEESJ_SK_NS4_8TiledMMAINS4_8MMA_AtomIJNS4_26SM100_MMA_F16BF16_2x1SM_SSISJ_SJ_fLi128ELi256ELNS4_4UMMA5MajorE0ELSP_0ELNSO_7ScaleInE0ELSQ_0EEEEEENS4_6LayoutINS5_IJSC_SC_SC_EEENS5_IJNSA_ILi0EEESV_SV_EEEEENS5_IJNS4_10UnderscoreESY_SY_EEEEENS4_18SM100_TMA_2SM_LOADENS4_14ComposedLayoutINS4_7SwizzleILi3ELi4ELi3EEENS4_18smem_ptr_flag_bitsILi16EEENST_INS5_IJNSA_ILi8EEESH_EEENS5_IJSH_SC_EEEEEEEvNS4_8identityES11_S1B_vS1C_EENS_8epilogue10collective18CollectiveEpilogueINS1E_23Sm100TmaWarpSpecializedILi4ELi2ELi32ELb1ELb0EEEJNS5_IJSH_SG_SH_EEENS5_IJNST_ISH_SC_EENST_INS5_IJNSA_ILi32EEESB_EEENS5_IJSC_SF_EEEEEEEESJ_SK_SJ_SK_NS1E_6fusion15FusionCallbacksIS1I_NS1Q_17LinearCombinationISJ_fSJ_fLNS_15FloatRoundStyleE2EEES1J_S1P_JEEENS4_5SM1004TMEM4LOAD26SM100_TMEM_LOAD_32dp32b32xENS4_13SM90_TMA_LOADENS12_INS13_ILi2ELi4ELi3EEES16_NST_INS5_IJS17_S1L_EEENS5_IJS1L_SC_EEEEEEENS4_39AutoVectorizingCopyWithAssumedAlignmentILi128EEENS4_14SM90_TMA_STOREES25_S27_S27_EEEvvEEEEvNT_6ParamsE,"aw",@nobits
	.sectionflags	@""
	.align	16
	.zero		1024


//--------------------- .nv.shared.reserved.0     --------------------------
	.section	.nv.shared.reserved.0,"aw",@nobits
	.weak		__nv_reservedSMEM_offset_0_alias
	.size		__nv_reservedSMEM_offset_0_alias, 0, 64
	.other		__nv_reservedSMEM_offset_0_alias,@"STO_CUDA_RESERVED_SHARED STV_DEFAULT"
__nv_reservedSMEM_offset_0_alias:
	.zero		0
.nv.shared.reserved.0:
	.zero		64
	.weak		__nv_reservedSMEM_tcgen05_partition
	.type		__nv_reservedSMEM_tcgen05_partition,@object
	.size		__nv_reservedSMEM_tcgen05_partition,(.L_0 - __nv_reservedSMEM_tcgen05_partition)
__nv_reservedSMEM_tcgen05_partition:
	.zero		32
.L_0:


//--------------------- .nv.global                --------------------------
	.section	.nv.global,"aw",@nobits
.nv.global:
	.type		_ZN39_INTERNAL_6cdae98b_4_k_cu_f7351752_86844cute1_E,@object
	.size		_ZN39_INTERNAL_6cdae98b_4_k_cu_f7351752_86844cute1_E,(_ZN39_INTERNAL_6cdae98b_4_k_cu_f7351752_86844cuda3std3__45__cpo6cbeginE - _ZN39_INTERNAL_6cdae98b_4_k_cu_f7351752_86844cute1_E)
_ZN39_INTERNAL_6cdae98b_4_k_cu_f7351752_86844cute1_E:
	.zero		1
	.type		_ZN39_INTERNAL_6cdae98b_4_k_cu_f7351752_86844cuda3std3__45__cpo6cbeginE,@object
	.size		_ZN39_INTERNAL_6cdae98b_4_k_cu_f7351752_86844cuda3std3__45__cpo6cbeginE,(_ZN39_INTERNAL_6cdae98b_4_k_cu_f7351752_86844cuda3std3__48in_placeE - _ZN39_INTERNAL_6cdae98b_4_k_cu_f7351752_86844cuda3std3__45__cpo6cbeginE)
_ZN39_INTERNAL_6cdae98b_4_k_cu_f7351752_86844cuda3std3__45__cpo6cbeginE:
	.zero		1
	.type		_ZN39_INTERNAL_6cdae98b_4_k_cu_f7351752_86844cuda3std3__48in_placeE,@object
	.size		_ZN39_INTERNAL_6cdae98b_4_k_cu_f7351752_86844cuda3std3__48in_placeE,(_ZN39_INTERNAL_6cdae98b_4_k_cu_f7351752_86844cuda3std6ranges3__45__cpo9iter_moveE - _ZN39_INTERNAL_6cdae98b_4_k_cu_f7351752_86844cuda3std3__48in_placeE)
_ZN39_INTERNAL_6cdae98b_4_k_cu_f7351752_86844cuda3std3__48in_placeE:
	.zero		1
	.type		_ZN39_INTERNAL_6cdae98b_4_k_cu_f7351752_86844cuda3std6ranges3__45__cpo9iter_moveE,@object
	.size		_ZN39_INTERNAL_6cdae98b_4_k_cu_f7351752_86844cuda3std6ranges3__45__cpo9iter_moveE,(_ZN39_INTERNAL_6cdae98b_4_k_cu_f7351752_86844cuda3std3__45__cpo5beginE - _ZN39_INTERNAL_6cdae98b_4_k_cu_f7351752_86844cuda3std6ranges3__45__cpo9iter_moveE)
_ZN39_INTERNAL_6cdae98b_4_k_cu_f7351752_86844cuda3std6ranges3__45__cpo9iter_moveE:
	.zero		1
	.type		_ZN39_INTERNAL_6cdae98b_4_k_cu_f7351752_86844cuda3std3__45__cpo5beginE,@object
	.size		_ZN39_INTERNAL_6cdae98b_4_k_cu_f7351752_86844cuda3std3__45__cpo5beginE,(_ZN39_INTERNAL_6cdae98b_4_k_cu_f7351752_86844cuda3std3__441_GLOBAL__N__6cdae98b_4_k_cu_f7351752_86846ignoreE - _ZN39_INTERNAL_6cdae98b_4_k_cu_f7351752_86844cuda3std3__45__cpo5beginE)
_ZN39_INTERNAL_6cdae98b_4_k_cu_f7351752_86844cuda3std3__45__cpo5beginE:
	.zero		1
	.type		_ZN39_INTERNAL_6cdae98b_4_k_cu_f7351752_86844cuda3std3__441_GLOBAL__N__6cdae98b_4_k_cu_f7351752_86846ignoreE,@object
	.size		_ZN39_INTERNAL_6cdae98b_4_k_cu_f7351752_86844cuda3std3__441_GLOBAL__N__6cdae98b_4_k_cu_f7351752_86846ignoreE,(_ZN39_INTERNAL_6cdae98b_4_k_cu_f7351752_86844cute7productE - _ZN39_INTERNAL_6cdae98b_4_k_cu_f7351752_86844cuda3std3__441_GLOBAL__N__6cdae98b_4_k_cu_f7351752_86846ignoreE)
_ZN39_INTERNAL_6cdae98b_4_k_cu_f7351752_86844cuda3std3__441_GLOBAL__N__6cdae98b_4_k_cu_f7351752_86846ignoreE:
	.zero		1
	.type		_ZN39_INTERNAL_6cdae98b_4_k_cu_f7351752_86844cute7productE,@object
	.size		_ZN39_INTERNAL_6cdae98b_4_k_cu_f7351752_86844cute7productE,(_ZN39_INTERNAL_6cdae98b_4_k_cu_f7351752_86844cuda3std3__45__cpo3endE - _ZN39_INTERNAL_6cdae98b_4_k_cu_f7351752_86844cute7productE)
_ZN39_INTERNAL_6cdae98b_4_k_cu_f7351752_86844cute7productE:
	.zero		1
	.type		_ZN39_INTERNAL_6cdae98b_4_k_cu_f7351752_86844cuda3std3__45__cpo3endE,@object
	.size		_ZN39_INTERNAL_6cdae98b_4_k_cu_f7351752_86844cuda3std3__45__cpo3endE,(_ZN39_INTERNAL_6cdae98b_4_k_cu_f7351752_86844cuda3std3__419piecewise_constructE - _ZN39_INTERNAL_6cdae98b_4_k_cu_f7351752_86844cuda3std3__45__cpo3endE)
_ZN39_INTERNAL_6cdae98b_4_k_cu_f7351752_86844cuda3std3__45__cpo3endE:
	.zero		1
	.type		_ZN39_INTERNAL_6cdae98b_4_k_cu_f7351752_86844cuda3std3__419piecewise_constructE,@object
	.size		_ZN39_INTERNAL_6cdae98b_4_k_cu_f7351752_86844cuda3std3__419piecewise_constructE,(_ZN39_INTERNAL_6cdae98b_4_k_cu_f7351752_86844cuda3std3__45__cpo4cendE - _ZN39_INTERNAL_6cdae98b_4_k_cu_f7351752_86844cuda3std3__419piecewise_constructE)
_ZN39_INTERNAL_6cdae98b_4_k_cu_f7351752_86844cuda3std3__419piecewise_constructE:
	.zero		1
	.type		_ZN39_INTERNAL_6cdae98b_4_k_cu_f7351752_86844cuda3std3__45__cpo4cendE,@object
	.size		_ZN39_INTERNAL_6cdae98b_4_k_cu_f7351752_86844cuda3std3__45__cpo4cendE,(_ZN39_INTERNAL_6cdae98b_4_k_cu_f7351752_86844cuda3std6ranges3__45__cpo4swapE - _ZN39_INTERNAL_6cdae98b_4_k_cu_f7351752_86844cuda3std3__45__cpo4cendE)
_ZN39_INTERNAL_6cdae98b_4_k_cu_f7351752_86844cuda3std3__45__cpo4cendE:
	.zero		1
	.type		_ZN39_INTERNAL_6cdae98b_4_k_cu_f7351752_86844cuda3std6ranges3__45__cpo4swapE,@object
	.size		_ZN39_INTERNAL_6cdae98b_4_k_cu_f7351752_86844cuda3std6ranges3__45__cpo4swapE,(.L_10 - _ZN39_INTERNAL_6cdae98b_4_k_cu_f7351752_86844cuda3std6ranges3__45__cpo4swapE)
_ZN39_INTERNAL_6cdae98b_4_k_cu_f7351752_86844cuda3std6ranges3__45__cpo4swapE:
	.zero		1
.L_10:


//--------------------- .nv.constant0._ZN7cutlass13device_kernelINS_4gemm6kernel13GemmUniversalIN4cute5tupleIJiiiiEEENS1_10collective13CollectiveMmaINS1_35MainloopSm100TmaUmmaWarpSpecializedILi4ELi2ELi4ENS5_IJNS4_1CILi2EEENSA_ILi1EEESC_EEEEENS5_IJNSA_ILi128EEENSA_ILi256EEENSA_ILi64EEEEEENS_10bfloat16_tENS5_IJlSC_lEEESJ_SK_NS4_8TiledMMAINS4_8MMA_AtomIJNS4_26SM100_MMA_F16BF16_2x1SM_SSISJ_SJ_fLi128ELi256ELNS4_4UMMA5MajorE0ELSP_0ELNSO_7ScaleInE0ELSQ_0EEEEEENS4_6LayoutINS5_IJSC_SC_SC_EEENS5_IJNSA_ILi0EEESV_SV_EEEEENS5_IJNS4_10UnderscoreESY_SY_EEEEENS4_18SM100_TMA_2SM_LOADENS4_14ComposedLayoutINS4_7SwizzleILi3ELi4ELi3EEENS4_18smem_ptr_flag_bitsILi16EEENST_INS5_IJNSA_ILi8EEESH_EEENS5_IJSH_SC_EEEEEEEvNS4_8identityES11_S1B_vS1C_EENS_8epilogue10collective18CollectiveEpilogueINS1E_23Sm100TmaWarpSpecializedILi4ELi2ELi32ELb1ELb0EEEJNS5_IJSH_SG_SH_EEENS5_IJNST_ISH_SC_EENST_INS5_IJNSA_ILi32EEESB_EEENS5_IJSC_SF_EEEEEEEESJ_SK_SJ_SK_NS1E_6fusion15FusionCallbacksIS1I_NS1Q_17LinearCombinationISJ_fSJ_fLNS_15FloatRoundStyleE2EEES1J_S1P_JEEENS4_5SM1004TMEM4LOAD26SM100_TMEM_LOAD_32dp32b32xENS4_13SM90_TMA_LOADENS12_INS13_ILi2ELi4ELi3EEES16_NST_INS5_IJS17_S1L_EEENS5_IJS1L_SC_EEEEEEENS4_39AutoVectorizingCopyWithAssumedAlignmentILi128EEENS4_14SM90_TMA_STOREES25_S27_S27_EEEvvEEEEvNT_6ParamsE --------------------------
	.section	.nv.constant0._ZN7cutlass13device_kernelINS_4gemm6kernel13GemmUniversalIN4cute5tupleIJiiiiEEENS1_10collective13CollectiveMmaINS1_35MainloopSm100TmaUmmaWarpSpecializedILi4ELi2ELi4ENS5_IJNS4_1CILi2EEENSA_ILi1EEESC_EEEEENS5_IJNSA_ILi128EEENSA_ILi256EEENSA_ILi64EEEEEENS_10bfloat16_tENS5_IJlSC_lEEESJ_SK_NS4_8TiledMMAINS4_8MMA_AtomIJNS4_26SM100_MMA_F16BF16_2x1SM_SSISJ_SJ_fLi128ELi256ELNS4_4UMMA5MajorE0ELSP_0ELNSO_7ScaleInE0ELSQ_0EEEEEENS4_6LayoutINS5_IJSC_SC_SC_EEENS5_IJNSA_ILi0EEESV_SV_EEEEENS5_IJNS4_10UnderscoreESY_SY_EEEEENS4_18SM100_TMA_2SM_LOADENS4_14ComposedLayoutINS4_7SwizzleILi3ELi4ELi3EEENS4_18smem_ptr_flag_bitsILi16EEENST_INS5_IJNSA_ILi8EEESH_EEENS5_IJSH_SC_EEEEEEEvNS4_8identityES11_S1B_vS1C_EENS_8epilogue10collective18CollectiveEpilogueINS1E_23Sm100TmaWarpSpecializedILi4ELi2ELi32ELb1ELb0EEEJNS5_IJSH_SG_SH_EEENS5_IJNST_ISH_SC_EENST_INS5_IJNSA_ILi32EEESB_EEENS5_IJSC_SF_EEEEEEEESJ_SK_SJ_SK_NS1E_6fusion15FusionCallbacksIS1I_NS1Q_17LinearCombinationISJ_fSJ_fLNS_15FloatRoundStyleE2EEES1J_S1P_JEEENS4_5SM1004TMEM4LOAD26SM100_TMEM_LOAD_32dp32b32xENS4_13SM90_TMA_LOADENS12_INS13_ILi2ELi4ELi3EEES16_NST_INS5_IJS17_S1L_EEENS5_IJS1L_SC_EEEEEEENS4_39AutoVectorizingCopyWithAssumedAlignmentILi128EEENS4_14SM90_TMA_STOREES25_S27_S27_EEEvvEEEEvNT_6ParamsE,"a",@progbits
	.sectionflags	@""
	.align	4
.nv.constant0._ZN7cutlass13device_kernelINS_4gemm6kernel13GemmUniversalIN4cute5tupleIJiiiiEEENS1_10collective13CollectiveMmaINS1_35MainloopSm100TmaUmmaWarpSpecializedILi4ELi2ELi4ENS5_IJNS4_1CILi2EEENSA_ILi1EEESC_EEEEENS5_IJNSA_ILi128EEENSA_ILi256EEENSA_ILi64EEEEEENS_10bfloat16_tENS5_IJlSC_lEEESJ_SK_NS4_8TiledMMAINS4_8MMA_AtomIJNS4_26SM100_MMA_F16BF16_2x1SM_SSISJ_SJ_fLi128ELi256ELNS4_4UMMA5MajorE0ELSP_0ELNSO_7ScaleInE0ELSQ_0EEEEEENS4_6LayoutINS5_IJSC_SC_SC_EEENS5_IJNSA_ILi0EEESV_SV_EEEEENS5_IJNS4_10UnderscoreESY_SY_EEEEENS4_18SM100_TMA_2SM_LOADENS4_14ComposedLayoutINS4_7SwizzleILi3ELi4ELi3EEENS4_18smem_ptr_flag_bitsILi16EEENST_INS5_IJNSA_ILi8EEESH_EEENS5_IJSH_SC_EEEEEEEvNS4_8identityES11_S1B_vS1C_EENS_8epilogue10collective18CollectiveEpilogueINS1E_23Sm100TmaWarpSpecializedILi4ELi2ELi32ELb1ELb0EEEJNS5_IJSH_SG_SH_EEENS5_IJNST_ISH_SC_EENST_INS5_IJNSA_ILi32EEESB_EEENS5_IJSC_SF_EEEEEEEESJ_SK_SJ_SK_NS1E_6fusion15FusionCallbacksIS1I_NS1Q_17LinearCombinationISJ_fSJ_fLNS_15FloatRoundStyleE2EEES1J_S1P_JEEENS4_5SM1004TMEM4LOAD26SM100_TMEM_LOAD_32dp32b32xENS4_13SM90_TMA_LOADENS12_INS13_ILi2ELi4ELi3EEES16_NST_INS5_IJS17_S1L_EEENS5_IJS1L_SC_EEEEEEENS4_39AutoVectorizingCopyWithAssumedAlignmentILi128EEENS4_14SM90_TMA_STOREES25_S27_S27_EEEvvEEEEvNT_6ParamsE:
	.zero		2944


//--------------------- SYMBOLS --------------------------

	.type		.nv.reservedSmem.offset0,@object
	.size		.nv.reservedSmem.offset0,0x4
	.type		.nv.reservedSmem.cap,@object
	.size		.nv.reservedSmem.cap,0x4
	.type		__assertfail,@function
